	.target	sm_90a

	.elftype	@"ET_EXEC"


//--------------------- .note.nv.tkinfo           --------------------------
	.section	.note.nv.tkinfo,"",@"SHT_NOTE"
	.sectionflags	@"SHF_NOTE_NV_TKINFO"
	.tkinfo
        /*0018*/ 	.word	0x00000002
        /*0030*/ 	.string	""
        /*0030*/ 	.string	"ptxas"
        /*0030*/ 	.string	"Cuda compilation tools, release 13.0, V13.0.88"
        /*0030*/ 	.string	"Build cuda_13.0.r13.0/compiler.36424714_0"
        /*0030*/ 	.string	"-arch sm_90a -m 64 "



//--------------------- .note.nv.cuinfo           --------------------------
	.section	.note.nv.cuinfo,"",@"SHT_NOTE"
	.sectionflags	@"SHF_NOTE_NV_CUINFO"
        /*0018*/ 	.short	0x0002
        /*001a*/ 	.short	0x005a
        /*001c*/ 	.short	0x0082
	.zero		2


//--------------------- .nv.info                  --------------------------
	.section	.nv.info,"",@"SHT_CUDA_INFO"
	.align	4


	//----- nvinfo : EIATTR_REGCOUNT
	.align		4
        /*0000*/ 	.byte	0x04, 0x2f
        /*0002*/ 	.short	(.L_12 - .L_11)
	.align		4
.L_11:
        /*0004*/ 	.word	index@(_ZN7cutlass13device_kernelINS_4gemm6kernel13GemmUniversalIN4cute5tupleIJiiiiEEENS1_10collective13CollectiveMmaINS1_40MainloopSm90TmaGmmaWarpSpecializedSparseILi5ENS5_IJNS4_1CILi1EEESB_SB_EEENS1_35KernelTmaWarpSpecializedCooperativeEEENS5_IJNSA_ILi128EEENSA_ILi256EEENSA_ILi64EEEEEENS_10bfloat16_tENS5_IJNS4_6LayoutINS5_IJiNS5_IJNSA_ILi2EEEiEEEiEEENS5_IJlNS5_IJSB_SL_EEElEEEEENSK_INS5_IJNS5_IJNS5_IJNSA_ILi8EEESL_NSA_ILi4EEEEEEiEEENS5_IJNS5_IJNSA_ILi16EEESL_SL_EEEiEEEiEEENS5_IJNS5_IJNS5_IJSH_SV_NSA_ILi1024EEEEEENSA_ILi4096EEEEEENS5_IJNS5_IJSB_NSA_ILi512EEENSA_ILi32EEEEEElEEElEEEEEEEESJ_NS5_IJlSB_lEEENS4_8TiledMMAINS4_8MMA_AtomIJNS4_4SM904GMMA6SPARSE29GMMA_64x256x32_F32BF16BF16_SSILNS1E_5MajorE0ELS1H_0ELNS1E_7ScaleInE1ELS1I_1ELNS1E_9SparseSelE0EEEEEENSK_INS5_IJSL_SB_SB_EEENS5_IJSB_NSA_ILi0EEES1N_EEEEENS5_IJNS4_10UnderscoreES1Q_S1Q_EEEEENS4_13SM90_TMA_LOADENS4_14ComposedLayoutINS4_7SwizzleILi2ELi4ELi3EEENS4_25smem_sparse_ptr_flag_bitsILi2ELi16EEENSK_INS5_IJNS5_IJSB_SR_EEENS5_IJSL_S14_EEEEEENS5_IJNS5_IJS1N_SH_EEESO_EEEEEEEvNS4_8identityES1T_NS1U_INS1V_ILi3ELi4ELi3EEENS4_18smem_ptr_flag_bitsILi16EEENSK_INS5_IJSR_SH_EEENS5_IJSH_SB_EEEEEEEvS26_EENS_8epilogue10collective6detail29Sm90TmaWarpSpecializedAdapterINS2G_15DefaultEpilogueIfNS5_IJSB_llEEES2K_NS2F_6thread17LinearCombinationIfLi1EffLNS2L_9ScaleType4KindE0ELNS_15FloatRoundStyleE2EfEENS1_15EpilogueDefaultEEEEEvvEEEEvNT_6ParamsE)
        /*0008*/ 	.word	0x000000a8


	//----- nvinfo : EIATTR_FRAME_SIZE
	.align		4
.L_12:
        /*000c*/ 	.byte	0x04, 0x11
        /*000e*/ 	.short	(.L_14 - .L_13)
	.align		4
.L_13:
        /*0010*/ 	.word	index@(_ZN7cutlass13device_kernelINS_4gemm6kernel13GemmUniversalIN4cute5tupleIJiiiiEEENS1_10collective13CollectiveMmaINS1_40MainloopSm90TmaGmmaWarpSpecializedSparseILi5ENS5_IJNS4_1CILi1EEESB_SB_EEENS1_35KernelTmaWarpSpecializedCooperativeEEENS5_IJNSA_ILi128EEENSA_ILi256EEENSA_ILi64EEEEEENS_10bfloat16_tENS5_IJNS4_6LayoutINS5_IJiNS5_IJNSA_ILi2EEEiEEEiEEENS5_IJlNS5_IJSB_SL_EEElEEEEENSK_INS5_IJNS5_IJNS5_IJNSA_ILi8EEESL_NSA_ILi4EEEEEEiEEENS5_IJNS5_IJNSA_ILi16EEESL_SL_EEEiEEEiEEENS5_IJNS5_IJNS5_IJSH_SV_NSA_ILi1024EEEEEENSA_ILi4096EEEEEENS5_IJNS5_IJSB_NSA_ILi512EEENSA_ILi32EEEEEElEEElEEEEEEEESJ_NS5_IJlSB_lEEENS4_8TiledMMAINS4_8MMA_AtomIJNS4_4SM904GMMA6SPARSE29GMMA_64x256x32_F32BF16BF16_SSILNS1E_5MajorE0ELS1H_0ELNS1E_7ScaleInE1ELS1I_1ELNS1E_9SparseSelE0EEEEEENSK_INS5_IJSL_SB_SB_EEENS5_IJSB_NSA_ILi0EEES1N_EEEEENS5_IJNS4_10UnderscoreES1Q_S1Q_EEEEENS4_13SM90_TMA_LOADENS4_14ComposedLayoutINS4_7SwizzleILi2ELi4ELi3EEENS4_25smem_sparse_ptr_flag_bitsILi2ELi16EEENSK_INS5_IJNS5_IJSB_SR_EEENS5_IJSL_S14_EEEEEENS5_IJNS5_IJS1N_SH_EEESO_EEEEEEEvNS4_8identityES1T_NS1U_INS1V_ILi3ELi4ELi3EEENS4_18smem_ptr_flag_bitsILi16EEENSK_INS5_IJSR_SH_EEENS5_IJSH_SB_EEEEEEEvS26_EENS_8epilogue10collective6detail29Sm90TmaWarpSpecializedAdapterINS2G_15DefaultEpilogueIfNS5_IJSB_llEEES2K_NS2F_6thread17LinearCombinationIfLi1EffLNS2L_9ScaleType4KindE0ELNS_15FloatRoundStyleE2EfEENS1_15EpilogueDefaultEEEEEvvEEEEvNT_6ParamsE)
        /*0014*/ 	.word	0x00000000


	//----- nvinfo : EIATTR_MIN_STACK_SIZE
	.align		4
.L_14:
        /*0018*/ 	.byte	0x04, 0x12
        /*001a*/ 	.short	(.L_16 - .L_15)
	.align		4
.L_15:
        /*001c*/ 	.word	index@(_ZN7cutlass13device_kernelINS_4gemm6kernel13GemmUniversalIN4cute5tupleIJiiiiEEENS1_10collective13CollectiveMmaINS1_40MainloopSm90TmaGmmaWarpSpecializedSparseILi5ENS5_IJNS4_1CILi1EEESB_SB_EEENS1_35KernelTmaWarpSpecializedCooperativeEEENS5_IJNSA_ILi128EEENSA_ILi256EEENSA_ILi64EEEEEENS_10bfloat16_tENS5_IJNS4_6LayoutINS5_IJiNS5_IJNSA_ILi2EEEiEEEiEEENS5_IJlNS5_IJSB_SL_EEElEEEEENSK_INS5_IJNS5_IJNS5_IJNSA_ILi8EEESL_NSA_ILi4EEEEEEiEEENS5_IJNS5_IJNSA_ILi16EEESL_SL_EEEiEEEiEEENS5_IJNS5_IJNS5_IJSH_SV_NSA_ILi1024EEEEEENSA_ILi4096EEEEEENS5_IJNS5_IJSB_NSA_ILi512EEENSA_ILi32EEEEEElEEElEEEEEEEESJ_NS5_IJlSB_lEEENS4_8TiledMMAINS4_8MMA_AtomIJNS4_4SM904GMMA6SPARSE29GMMA_64x256x32_F32BF16BF16_SSILNS1E_5MajorE0ELS1H_0ELNS1E_7ScaleInE1ELS1I_1ELNS1E_9SparseSelE0EEEEEENSK_INS5_IJSL_SB_SB_EEENS5_IJSB_NSA_ILi0EEES1N_EEEEENS5_IJNS4_10UnderscoreES1Q_S1Q_EEEEENS4_13SM90_TMA_LOADENS4_14ComposedLayoutINS4_7SwizzleILi2ELi4ELi3EEENS4_25smem_sparse_ptr_flag_bitsILi2ELi16EEENSK_INS5_IJNS5_IJSB_SR_EEENS5_IJSL_S14_EEEEEENS5_IJNS5_IJS1N_SH_EEESO_EEEEEEEvNS4_8identityES1T_NS1U_INS1V_ILi3ELi4ELi3EEENS4_18smem_ptr_flag_bitsILi16EEENSK_INS5_IJSR_SH_EEENS5_IJSH_SB_EEEEEEEvS26_EENS_8epilogue10collective6detail29Sm90TmaWarpSpecializedAdapterINS2G_15DefaultEpilogueIfNS5_IJSB_llEEES2K_NS2F_6thread17LinearCombinationIfLi1EffLNS2L_9ScaleType4KindE0ELNS_15FloatRoundStyleE2EfEENS1_15EpilogueDefaultEEEEEvvEEEEvNT_6ParamsE)
        /*0020*/ 	.word	0x00000000
.L_16:


//--------------------- .nv.compat                --------------------------
	.section	.nv.compat,"",@"SHT_CUDA_COMPAT_INFO"
	.align	4
        /*0000*/ 	.byte	0x02, 0x09, 0x01, 0x00, 0x02, 0x02, 0x04, 0x00, 0x02, 0x05, 0x05, 0x00, 0x03, 0x07, 0x01, 0x01
        /*0010*/ 	.byte	0x02, 0x03, 0x01, 0x00, 0x02, 0x06, 0x01, 0x00, 0x04, 0x0b, 0x08, 0x00, 0x00, 0x00, 0x00, 0x00
        /*0020*/ 	.byte	0x00, 0x00, 0x00, 0x00


//--------------------- .nv.info._ZN7cutlass13device_kernelINS_4gemm6kernel13GemmUniversalIN4cute5tupleIJiiiiEEENS1_10collective13CollectiveMmaINS1_40MainloopSm90TmaGmmaWarpSpecializedSparseILi5ENS5_IJNS4_1CILi1EEESB_SB_EEENS1_35KernelTmaWarpSpecializedCooperativeEEENS5_IJNSA_ILi128EEENSA_ILi256EEENSA_ILi64EEEEEENS_10bfloat16_tENS5_IJNS4_6LayoutINS5_IJiNS5_IJNSA_ILi2EEEiEEEiEEENS5_IJlNS5_IJSB_SL_EEElEEEEENSK_INS5_IJNS5_IJNS5_IJNSA_ILi8EEESL_NSA_ILi4EEEEEEiEEENS5_IJNS5_IJNSA_ILi16EEESL_SL_EEEiEEEiEEENS5_IJNS5_IJNS5_IJSH_SV_NSA_ILi1024EEEEEENSA_ILi4096EEEEEENS5_IJNS5_IJSB_NSA_ILi512EEENSA_ILi32EEEEEElEEElEEEEEEEESJ_NS5_IJlSB_lEEENS4_8TiledMMAINS4_8MMA_AtomIJNS4_4SM904GMMA6SPARSE29GMMA_64x256x32_F32BF16BF16_SSILNS1E_5MajorE0ELS1H_0ELNS1E_7ScaleInE1ELS1I_1ELNS1E_9SparseSelE0EEEEEENSK_INS5_IJSL_SB_SB_EEENS5_IJSB_NSA_ILi0EEES1N_EEEEENS5_IJNS4_10UnderscoreES1Q_S1Q_EEEEENS4_13SM90_TMA_LOADENS4_14ComposedLayoutINS4_7SwizzleILi2ELi4ELi3EEENS4_25smem_sparse_ptr_flag_bitsILi2ELi16EEENSK_INS5_IJNS5_IJSB_SR_EEENS5_IJSL_S14_EEEEEENS5_IJNS5_IJS1N_SH_EEESO_EEEEEEEvNS4_8identityES1T_NS1U_INS1V_ILi3ELi4ELi3EEENS4_18smem_ptr_flag_bitsILi16EEENSK_INS5_IJSR_SH_EEENS5_IJSH_SB_EEEEEEEvS26_EENS_8epilogue10collective6detail29Sm90TmaWarpSpecializedAdapterINS2G_15DefaultEpilogueIfNS5_IJSB_llEEES2K_NS2F_6thread17LinearCombinationIfLi1EffLNS2L_9ScaleType4KindE0ELNS_15FloatRoundStyleE2EfEENS1_15EpilogueDefaultEEEEEvvEEEEvNT_6ParamsE --------------------------
	.section	.nv.info._ZN7cutlass13device_kernelINS_4gemm6kernel13GemmUniversalIN4cute5tupleIJiiiiEEENS1_10collective13CollectiveMmaINS1_40MainloopSm90TmaGmmaWarpSpecializedSparseILi5ENS5_IJNS4_1CILi1EEESB_SB_EEENS1_35KernelTmaWarpSpecializedCooperativeEEENS5_IJNSA_ILi128EEENSA_ILi256EEENSA_ILi64EEEEEENS_10bfloat16_tENS5_IJNS4_6LayoutINS5_IJiNS5_IJNSA_ILi2EEEiEEEiEEENS5_IJlNS5_IJSB_SL_EEElEEEEENSK_INS5_IJNS5_IJNS5_IJNSA_ILi8EEESL_NSA_ILi4EEEEEEiEEENS5_IJNS5_IJNSA_ILi16EEESL_SL_EEEiEEEiEEENS5_IJNS5_IJNS5_IJSH_SV_NSA_ILi1024EEEEEENSA_ILi4096EEEEEENS5_IJNS5_IJSB_NSA_ILi512EEENSA_ILi32EEEEEElEEElEEEEEEEESJ_NS5_IJlSB_lEEENS4_8TiledMMAINS4_8MMA_AtomIJNS4_4SM904GMMA6SPARSE29GMMA_64x256x32_F32BF16BF16_SSILNS1E_5MajorE0ELS1H_0ELNS1E_7ScaleInE1ELS1I_1ELNS1E_9SparseSelE0EEEEEENSK_INS5_IJSL_SB_SB_EEENS5_IJSB_NSA_ILi0EEES1N_EEEEENS5_IJNS4_10UnderscoreES1Q_S1Q_EEEEENS4_13SM90_TMA_LOADENS4_14ComposedLayoutINS4_7SwizzleILi2ELi4ELi3EEENS4_25smem_sparse_ptr_flag_bitsILi2ELi16EEENSK_INS5_IJNS5_IJSB_SR_EEENS5_IJSL_S14_EEEEEENS5_IJNS5_IJS1N_SH_EEESO_EEEEEEEvNS4_8identityES1T_NS1U_INS1V_ILi3ELi4ELi3EEENS4_18smem_ptr_flag_bitsILi16EEENSK_INS5_IJSR_SH_EEENS5_IJSH_SB_EEEEEEEvS26_EENS_8epilogue10collective6detail29Sm90TmaWarpSpecializedAdapterINS2G_15DefaultEpilogueIfNS5_IJSB_llEEES2K_NS2F_6thread17LinearCombinationIfLi1EffLNS2L_9ScaleType4KindE0ELNS_15FloatRoundStyleE2EfEENS1_15EpilogueDefaultEEEEEvvEEEEvNT_6ParamsE,"",@"SHT_CUDA_INFO"
	.sectionflags	@""
	.align	4


	//----- nvinfo : EIATTR_CUDA_API_VERSION
	.align		4
        /*0000*/ 	.byte	0x04, 0x37
        /*0002*/ 	.short	(.L_18 - .L_17)
.L_17:
        /*0004*/ 	.word	0x00000082


	//----- nvinfo : EIATTR_KPARAM_INFO
	.align		4
.L_18:
        /*0008*/ 	.byte	0x04, 0x17
        /*000a*/ 	.short	(.L_20 - .L_19)
.L_19:
        /*000c*/ 	.word	0x00000000
        /*0010*/ 	.short	0x0000
        /*0012*/ 	.short	0x0070
        /*0014*/ 	.byte	0x00, 0xf0, 0x01, 0x14


	//----- nvinfo : EIATTR_SPARSE_MMA_MASK
	.align		4
.L_20:
        /*0018*/ 	.byte	0x03, 0x50
        /*001a*/ 	.short	0x0002


	//----- nvinfo : EIATTR_MAXREG_COUNT
	.align		4
        /*001c*/ 	.byte	0x03, 0x1b
        /*001e*/ 	.short	0x00a8


	//----- nvinfo : EIATTR_NUM_BARRIERS
	.align		4
        /*0020*/ 	.byte	0x02, 0x4c
        /*0022*/ 	.byte	0x01
	.zero		1


	//----- nvinfo : EIATTR_MERCURY_ISA_VERSION
	.align		4
        /*0024*/ 	.byte	0x03, 0x5f
        /*0026*/ 	.short	0x0101


	//----- nvinfo : EIATTR_INT_WARP_WIDE_INSTR_OFFSETS
	.align		4
        /*0028*/ 	.byte	0x04, 0x31
        /*002a*/ 	.short	(.L_22 - .L_21)


	//   ....[0]....
.L_21:
        /*002c*/ 	.word	0x00000410


	//   ....[1]....
        /*0030*/ 	.word	0x00000420


	//   ....[2]....
        /*0034*/ 	.word	0x00000520


	//----- nvinfo : EIATTR_COOP_GROUP_MASK_REGIDS
	.align		4
.L_22:
        /*0038*/ 	.byte	0x04, 0x29
        /*003a*/ 	.short	(.L_24 - .L_23)


	//   ....[0]....
.L_23:
        /*003c*/ 	.word	0xffffffff


	//   ....[1]....
        /*0040*/ 	.word	0xffffffff


	//   ....[2]....
        /*0044*/ 	.word	0xffffffff


	//   ....[3]....
        /*0048*/ 	.word	0xffffffff


	//   ....[4]....
        /*004c*/ 	.word	0xffffffff


	//----- nvinfo : EIATTR_COOP_GROUP_INSTR_OFFSETS
	.align		4
.L_24:
        /*0050*/ 	.byte	0x04, 0x28
        /*0052*/ 	.short	(.L_26 - .L_25)


	//   ....[0]....
.L_25:
        /*0054*/ 	.word	0x00000060


	//   ....[1]....
        /*0058*/ 	.word	0x00000070


	//   ....[2]....
        /*005c*/ 	.word	0x00000160


	//   ....[3]....
        /*0060*/ 	.word	0x00000310


	//   ....[4]....
        /*0064*/ 	.word	0x00001000


	//----- nvinfo : EIATTR_REG_RECONFIG
	.align		4
.L_26:
        /*0068*/ 	.byte	0x01, 0x54
	.zero		2


	//----- nvinfo : EIATTR_MBARRIER_INSTR_OFFSETS
	.align		4
        /*006c*/ 	.byte	0x04, 0x39
        /*006e*/ 	.short	(.L_28 - .L_27)


	//   ....[0]....
.L_27:
        /*0070*/ 	.word	0x00000260
        /*0074*/ 	.word	0x000000ff
        /*0078*/ 	.word	0x00000000
        /*007c*/ 	.short	0x0100
        /*007e*/ 	.byte	0x08
	.zero		1


	//   ....[1]....
        /*0080*/ 	.word	0x00000270
        /*0084*/ 	.word	0x000000ff
        /*0088*/ 	.word	0x00000028
        /*008c*/ 	.short	0x0100
        /*008e*/ 	.byte	0x08
	.zero		1


	//   ....[2]....
        /*0090*/ 	.word	0x00000280
        /*0094*/ 	.word	0x000000ff
        /*0098*/ 	.word	0x00000008
        /*009c*/ 	.short	0x0100
        /*009e*/ 	.byte	0x08
	.zero		1


	//   ....[3]....
        /*00a0*/ 	.word	0x00000290
        /*00a4*/ 	.word	0x000000ff
        /*00a8*/ 	.word	0x00000030
        /*00ac*/ 	.short	0x0100
        /*00ae*/ 	.byte	0x08
	.zero		1


	//   ....[4]....
        /*00b0*/ 	.word	0x000002a0
        /*00b4*/ 	.word	0x000000ff
        /*00b8*/ 	.word	0x00000010
        /*00bc*/ 	.short	0x0100
        /*00be*/ 	.byte	0x08
	.zero		1


	//   ....[5]....
        /*00c0*/ 	.word	0x000002b0
        /*00c4*/ 	.word	0x000000ff
        /*00c8*/ 	.word	0x00000038
        /*00cc*/ 	.short	0x0100
        /*00ce*/ 	.byte	0x08
	.zero		1


	//   ....[6]....
        /*00d0*/ 	.word	0x000002c0
        /*00d4*/ 	.word	0x000000ff
        /*00d8*/ 	.word	0x00000018
        /*00dc*/ 	.short	0x0100
        /*00de*/ 	.byte	0x08
	.zero		1


	//   ....[7]....
        /*00e0*/ 	.word	0x000002d0
        /*00e4*/ 	.word	0x000000ff
        /*00e8*/ 	.word	0x00000040
        /*00ec*/ 	.short	0x0100
        /*00ee*/ 	.byte	0x08
	.zero		1


	//   ....[8]....
        /*00f0*/ 	.word	0x000002e0
        /*00f4*/ 	.word	0x000000ff
        /*00f8*/ 	.word	0x00000020
        /*00fc*/ 	.short	0x0100
        /*00fe*/ 	.byte	0x08
	.zero		1


	//   ....[9]....
        /*0100*/ 	.word	0x000002f0
        /*0104*/ 	.word	0x000000ff
        /*0108*/ 	.word	0x00000048
        /*010c*/ 	.short	0x0100
        /*010e*/ 	.byte	0x08
	.zero		1


	//   ....[10]....
        /*0110*/ 	.word	0x00000580
        /*0114*/ 	.word	0x000000ff
        /*0118*/ 	.word	0x00000060
        /*011c*/ 	.short	0x0100
        /*011e*/ 	.byte	0x06
	.zero		1


	//   ....[11]....
        /*0120*/ 	.word	0x000005d0
        /*0124*/ 	.word	0x000000ff
        /*0128*/ 	.word	0x00000068
        /*012c*/ 	.short	0x0100
        /*012e*/ 	.byte	0x06
	.zero		1


	//   ....[12]....
        /*0130*/ 	.word	0x00001540
        /*0134*/ 	.word	0x000000ff
        /*0138*/ 	.word	0x00000000
        /*013c*/ 	.short	0x010a
        /*013e*/ 	.byte	0x08
	.zero		1


	//   ....[13]....
        /*0140*/ 	.word	0x00001610
        /*0144*/ 	.word	0x000000ff
        /*0148*/ 	.word	0x00000000
        /*014c*/ 	.short	0x010a
        /*014e*/ 	.byte	0x08
	.zero		1


	//   ....[14]....
        /*0150*/ 	.word	0x000017c0
        /*0154*/ 	.word	0x000000ff
        /*0158*/ 	.word	0x00000000
        /*015c*/ 	.short	0x0101
        /*015e*/ 	.byte	0x08
	.zero		1


	//   ....[15]....
        /*0160*/ 	.word	0x0000bdd0
        /*0164*/ 	.word	0x0000000e
        /*0168*/ 	.word	0x00000028
        /*016c*/ 	.short	0x010a
        /*016e*/ 	.byte	0x3f
	.zero		1


	//   ....[16]....
        /*0170*/ 	.word	0x0000c240
        /*0174*/ 	.word	0x00000008
        /*0178*/ 	.word	0x00000068
        /*017c*/ 	.short	0x0101
        /*017e*/ 	.byte	0x3f
	.zero		1


	//   ....[17]....
        /*0180*/ 	.word	0x0000c930
        /*0184*/ 	.word	0x00000006
        /*0188*/ 	.word	0x00000000
        /*018c*/ 	.short	0x010a
        /*018e*/ 	.byte	0x3f
	.zero		1


	//   ....[18]....
        /*0190*/ 	.word	0x0000c9b0
        /*0194*/ 	.word	0x00000007
        /*0198*/ 	.word	0x00000000
        /*019c*/ 	.short	0x010a
        /*019e*/ 	.byte	0x3f
	.zero		1


	//   ....[19]....
        /*01a0*/ 	.word	0x0000ca40
        /*01a4*/ 	.word	0x0000000a
        /*01a8*/ 	.word	0x00000000
        /*01ac*/ 	.short	0x010a
        /*01ae*/ 	.byte	0x3f
	.zero		1


	//   ....[20]....
        /*01b0*/ 	.word	0x0000cad0
        /*01b4*/ 	.word	0x0000000b
        /*01b8*/ 	.word	0x00000000
        /*01bc*/ 	.short	0x010a
        /*01be*/ 	.byte	0x3f
	.zero		1


	//   ....[21]....
        /*01c0*/ 	.word	0x0000cb60
        /*01c4*/ 	.word	0x00000003
        /*01c8*/ 	.word	0x00000000
        /*01cc*/ 	.short	0x010a
        /*01ce*/ 	.byte	0x3f
	.zero		1


	//   ....[22]....
        /*01d0*/ 	.word	0x0000cbd0
        /*01d4*/ 	.word	0x0000000e
        /*01d8*/ 	.word	0x00000000
        /*01dc*/ 	.short	0x010a
        /*01de*/ 	.byte	0x3f
	.zero		1


	//   ....[23]....
        /*01e0*/ 	.word	0x0000cca0
        /*01e4*/ 	.word	0x0000000e
        /*01e8*/ 	.word	0x00000028
        /*01ec*/ 	.short	0x010a
        /*01ee*/ 	.byte	0x3f
	.zero		1


	//   ....[24]....
        /*01f0*/ 	.word	0x0000cd80
        /*01f4*/ 	.word	0x00000006
        /*01f8*/ 	.word	0x00000000
        /*01fc*/ 	.short	0x010a
        /*01fe*/ 	.byte	0x3f
	.zero		1


	//   ....[25]....
        /*0200*/ 	.word	0x0000cdd0
        /*0204*/ 	.word	0x00000007
        /*0208*/ 	.word	0x00000000
        /*020c*/ 	.short	0x010a
        /*020e*/ 	.byte	0x3f
	.zero		1


	//   ....[26]....
        /*0210*/ 	.word	0x0000ce20
        /*0214*/ 	.word	0x0000000a
        /*0218*/ 	.word	0x00000000
        /*021c*/ 	.short	0x010a
        /*021e*/ 	.byte	0x3f
	.zero		1


	//   ....[27]....
        /*0220*/ 	.word	0x0000ce70
        /*0224*/ 	.word	0x0000000b
        /*0228*/ 	.word	0x00000000
        /*022c*/ 	.short	0x010a
        /*022e*/ 	.byte	0x3f
	.zero		1


	//----- nvinfo : EIATTR_NUM_MBARRIERS
	.align		4
.L_28:
        /*0230*/ 	.byte	0x03, 0x38
        /*0232*/ 	.short	0x000c


	//----- nvinfo : EIATTR_EXIT_INSTR_OFFSETS
	.align		4
        /*0234*/ 	.byte	0x04, 0x1c
        /*0236*/ 	.short	(.L_30 - .L_29)


	//   ....[0]....
.L_29:
        /*0238*/ 	.word	0x00000620


	//   ....[1]....
        /*023c*/ 	.word	0x00000ed0


	//   ....[2]....
        /*0240*/ 	.word	0x0000b430


	//   ....[3]....
        /*0244*/ 	.word	0x0000ba60


	//   ....[4]....
        /*0248*/ 	.word	0x0000cbb0


	//----- nvinfo : EIATTR_MAX_THREADS
	.align		4
.L_30:
        /*024c*/ 	.byte	0x04, 0x05
        /*024e*/ 	.short	(.L_32 - .L_31)
.L_31:
        /*0250*/ 	.word	0x00000180
        /*0254*/ 	.word	0x00000001
        /*0258*/ 	.word	0x00000001


	//----- nvinfo : EIATTR_CRS_STACK_SIZE
	.align		4
.L_32:
        /*025c*/ 	.byte	0x04, 0x1e
        /*025e*/ 	.short	(.L_34 - .L_33)
.L_33:
        /*0260*/ 	.word	0x00000000


	//----- nvinfo : EIATTR_CBANK_PARAM_SIZE
	.align		4
.L_34:
        /*0264*/ 	.byte	0x03, 0x19
        /*0266*/ 	.short	0x0570


	//----- nvinfo : EIATTR_PARAM_CBANK
	.align		4
        /*0268*/ 	.byte	0x04, 0x0a
        /*026a*/ 	.short	(.L_36 - .L_35)
	.align		4
.L_35:
        /*026c*/ 	.word	index@(.nv.constant0._ZN7cutlass13device_kernelINS_4gemm6kernel13GemmUniversalIN4cute5tupleIJiiiiEEENS1_10collective13CollectiveMmaINS1_40MainloopSm90TmaGmmaWarpSpecializedSparseILi5ENS5_IJNS4_1CILi1EEESB_SB_EEENS1_35KernelTmaWarpSpecializedCooperativeEEENS5_IJNSA_ILi128EEENSA_ILi256EEENSA_ILi64EEEEEENS_10bfloat16_tENS5_IJNS4_6LayoutINS5_IJiNS5_IJNSA_ILi2EEEiEEEiEEENS5_IJlNS5_IJSB_SL_EEElEEEEENSK_INS5_IJNS5_IJNS5_IJNSA_ILi8EEESL_NSA_ILi4EEEEEEiEEENS5_IJNS5_IJNSA_ILi16EEESL_SL_EEEiEEEiEEENS5_IJNS5_IJNS5_IJSH_SV_NSA_ILi1024EEEEEENSA_ILi4096EEEEEENS5_IJNS5_IJSB_NSA_ILi512EEENSA_ILi32EEEEEElEEElEEEEEEEESJ_NS5_IJlSB_lEEENS4_8TiledMMAINS4_8MMA_AtomIJNS4_4SM904GMMA6SPARSE29GMMA_64x256x32_F32BF16BF16_SSILNS1E_5MajorE0ELS1H_0ELNS1E_7ScaleInE1ELS1I_1ELNS1E_9SparseSelE0EEEEEENSK_INS5_IJSL_SB_SB_EEENS5_IJSB_NSA_ILi0EEES1N_EEEEENS5_IJNS4_10UnderscoreES1Q_S1Q_EEEEENS4_13SM90_TMA_LOADENS4_14ComposedLayoutINS4_7SwizzleILi2ELi4ELi3EEENS4_25smem_sparse_ptr_flag_bitsILi2ELi16EEENSK_INS5_IJNS5_IJSB_SR_EEENS5_IJSL_S14_EEEEEENS5_IJNS5_IJS1N_SH_EEESO_EEEEEEEvNS4_8identityES1T_NS1U_INS1V_ILi3ELi4ELi3EEENS4_18smem_ptr_flag_bitsILi16EEENSK_INS5_IJSR_SH_EEENS5_IJSH_SB_EEEEEEEvS26_EENS_8epilogue10collective6detail29Sm90TmaWarpSpecializedAdapterINS2G_15DefaultEpilogueIfNS5_IJSB_llEEES2K_NS2F_6thread17LinearCombinationIfLi1EffLNS2L_9ScaleType4KindE0ELNS_15FloatRoundStyleE2EfEENS1_15EpilogueDefaultEEEEEvvEEEEvNT_6ParamsE)
        /*0270*/ 	.short	0x0210
        /*0272*/ 	.short	0x0570


	//----- nvinfo : EIATTR_SW_WAR
	.align		4
.L_36:
        /*0274*/ 	.byte	0x04, 0x36
        /*0276*/ 	.short	(.L_38 - .L_37)
.L_37:
        /*0278*/ 	.word	0x00000008
.L_38:


//--------------------- .nv.callgraph             --------------------------
	.section	.nv.callgraph,"",@"SHT_CUDA_CALLGRAPH"
	.align	4
	.sectionentsize	8
	.align		4
        /*0000*/ 	.word	0x00000000
	.align		4
        /*0004*/ 	.word	0xffffffff
	.align		4
        /*0008*/ 	.word	0x00000000
	.align		4
        /*000c*/ 	.word	0xfffffffe
	.align		4
        /*0010*/ 	.word	0x00000000
	.align		4
        /*0014*/ 	.word	0xfffffffd
	.align		4
        /*0018*/ 	.word	0x00000000
	.align		4
        /*001c*/ 	.word	0xfffffffc


//--------------------- .nv.constant4             --------------------------
	.section	.nv.constant4,"a",@progbits
	.align	8
	.align		8
.nv.constant4:
        /*0000*/ 	.dword	_ZN39_INTERNAL_67a1fe48_4_k_cu_b72ec296_27904cuda3std3__45__cpo5beginE
	.align		8
        /*0008*/ 	.dword	_ZN39_INTERNAL_67a1fe48_4_k_cu_b72ec296_27904cuda3std3__45__cpo3endE
	.align		8
        /*0010*/ 	.dword	_ZN39_INTERNAL_67a1fe48_4_k_cu_b72ec296_27904cuda3std3__45__cpo6cbeginE
	.align		8
        /*0018*/ 	.dword	_ZN39_INTERNAL_67a1fe48_4_k_cu_b72ec296_27904cuda3std3__45__cpo4cendE
	.align		8
        /*0020*/ 	.dword	_ZN39_INTERNAL_67a1fe48_4_k_cu_b72ec296_27904cuda3std3__441_GLOBAL__N__67a1fe48_4_k_cu_b72ec296_27906ignoreE
	.align		8
        /*0028*/ 	.dword	_ZN39_INTERNAL_67a1fe48_4_k_cu_b72ec296_27904cuda3std3__419piecewise_constructE
	.align		8
        /*0030*/ 	.dword	_ZN39_INTERNAL_67a1fe48_4_k_cu_b72ec296_27904cuda3std3__48in_placeE
	.align		8
        /*0038*/ 	.dword	_ZN39_INTERNAL_67a1fe48_4_k_cu_b72ec296_27904cuda3std6ranges3__45__cpo4swapE
	.align		8
        /*0040*/ 	.dword	_ZN39_INTERNAL_67a1fe48_4_k_cu_b72ec296_27904cuda3std6ranges3__45__cpo9iter_moveE
	.align		8
        /*0048*/ 	.dword	_ZN39_INTERNAL_67a1fe48_4_k_cu_b72ec296_27904cute7productE
	.align		8
        /*0050*/ 	.dword	_ZN39_INTERNAL_67a1fe48_4_k_cu_b72ec296_27904cute1_E


//--------------------- .text._ZN7cutlass13device_kernelINS_4gemm6kernel13GemmUniversalIN4cute5tupleIJiiiiEEENS1_10collective13CollectiveMmaINS1_40MainloopSm90TmaGmmaWarpSpecializedSparseILi5ENS5_IJNS4_1CILi1EEESB_SB_EEENS1_35KernelTmaWarpSpecializedCooperativeEEENS5_IJNSA_ILi128EEENSA_ILi256EEENSA_ILi64EEEEEENS_10bfloat16_tENS5_IJNS4_6LayoutINS5_IJiNS5_IJNSA_ILi2EEEiEEEiEEENS5_IJlNS5_IJSB_SL_EEElEEEEENSK_INS5_IJNS5_IJNS5_IJNSA_ILi8EEESL_NSA_ILi4EEEEEEiEEENS5_IJNS5_IJNSA_ILi16EEESL_SL_EEEiEEEiEEENS5_IJNS5_IJNS5_IJSH_SV_NSA_ILi1024EEEEEENSA_ILi4096EEEEEENS5_IJNS5_IJSB_NSA_ILi512EEENSA_ILi32EEEEEElEEElEEEEEEEESJ_NS5_IJlSB_lEEENS4_8TiledMMAINS4_8MMA_AtomIJNS4_4SM904GMMA6SPARSE29GMMA_64x256x32_F32BF16BF16_SSILNS1E_5MajorE0ELS1H_0ELNS1E_7ScaleInE1ELS1I_1ELNS1E_9SparseSelE0EEEEEENSK_INS5_IJSL_SB_SB_EEENS5_IJSB_NSA_ILi0EEES1N_EEEEENS5_IJNS4_10UnderscoreES1Q_S1Q_EEEEENS4_13SM90_TMA_LOADENS4_14ComposedLayoutINS4_7SwizzleILi2ELi4ELi3EEENS4_25smem_sparse_ptr_flag_bitsILi2ELi16EEENSK_INS5_IJNS5_IJSB_SR_EEENS5_IJSL_S14_EEEEEENS5_IJNS5_IJS1N_SH_EEESO_EEEEEEEvNS4_8identityES1T_NS1U_INS1V_ILi3ELi4ELi3EEENS4_18smem_ptr_flag_bitsILi16EEENSK_INS5_IJSR_SH_EEENS5_IJSH_SB_EEEEEEEvS26_EENS_8epilogue10collective6detail29Sm90TmaWarpSpecializedAdapterINS2G_15DefaultEpilogueIfNS5_IJSB_llEEES2K_NS2F_6thread17LinearCombinationIfLi1EffLNS2L_9ScaleType4KindE0ELNS_15FloatRoundStyleE2EfEENS1_15EpilogueDefaultEEEEEvvEEEEvNT_6ParamsE --------------------------
	.section	.text._ZN7cutlass13device_kernelINS_4gemm6kernel13GemmUniversalIN4cute5tupleIJiiiiEEENS1_10collective13CollectiveMmaINS1_40MainloopSm90TmaGmmaWarpSpecializedSparseILi5ENS5_IJNS4_1CILi1EEESB_SB_EEENS1_35KernelTmaWarpSpecializedCooperativeEEENS5_IJNSA_ILi128EEENSA_ILi256EEENSA_ILi64EEEEEENS_10bfloat16_tENS5_IJNS4_6LayoutINS5_IJiNS5_IJNSA_ILi2EEEiEEEiEEENS5_IJlNS5_IJSB_SL_EEElEEEEENSK_INS5_IJNS5_IJNS5_IJNSA_ILi8EEESL_NSA_ILi4EEEEEEiEEENS5_IJNS5_IJNSA_ILi16EEESL_SL_EEEiEEEiEEENS5_IJNS5_IJNS5_IJSH_SV_NSA_ILi1024EEEEEENSA_ILi4096EEEEEENS5_IJNS5_IJSB_NSA_ILi512EEENSA_ILi32EEEEEElEEElEEEEEEEESJ_NS5_IJlSB_lEEENS4_8TiledMMAINS4_8MMA_AtomIJNS4_4SM904GMMA6SPARSE29GMMA_64x256x32_F32BF16BF16_SSILNS1E_5MajorE0ELS1H_0ELNS1E_7ScaleInE1ELS1I_1ELNS1E_9SparseSelE0EEEEEENSK_INS5_IJSL_SB_SB_EEENS5_IJSB_NSA_ILi0EEES1N_EEEEENS5_IJNS4_10UnderscoreES1Q_S1Q_EEEEENS4_13SM90_TMA_LOADENS4_14ComposedLayoutINS4_7SwizzleILi2ELi4ELi3EEENS4_25smem_sparse_ptr_flag_bitsILi2ELi16EEENSK_INS5_IJNS5_IJSB_SR_EEENS5_IJSL_S14_EEEEEENS5_IJNS5_IJS1N_SH_EEESO_EEEEEEEvNS4_8identityES1T_NS1U_INS1V_ILi3ELi4ELi3EEENS4_18smem_ptr_flag_bitsILi16EEENSK_INS5_IJSR_SH_EEENS5_IJSH_SB_EEEEEEEvS26_EENS_8epilogue10collective6detail29Sm90TmaWarpSpecializedAdapterINS2G_15DefaultEpilogueIfNS5_IJSB_llEEES2K_NS2F_6thread17LinearCombinationIfLi1EffLNS2L_9ScaleType4KindE0ELNS_15FloatRoundStyleE2EfEENS1_15EpilogueDefaultEEEEEvvEEEEvNT_6ParamsE,"ax",@progbits
	.align	128
.text._ZN7cutlass13device_kernelINS_4gemm6kernel13GemmUniversalIN4cute5tupleIJiiiiEEENS1_10collective13CollectiveMmaINS1_40MainloopSm90TmaGmmaWarpSpecializedSparseILi5ENS5_IJNS4_1CILi1EEESB_SB_EEENS1_35KernelTmaWarpSpecializedCooperativeEEENS5_IJNSA_ILi128EEENSA_ILi256EEENSA_ILi64EEEEEENS_10bfloat16_tENS5_IJNS4_6LayoutINS5_IJiNS5_IJNSA_ILi2EEEiEEEiEEENS5_IJlNS5_IJSB_SL_EEElEEEEENSK_INS5_IJNS5_IJNS5_IJNSA_ILi8EEESL_NSA_ILi4EEEEEEiEEENS5_IJNS5_IJNSA_ILi16EEESL_SL_EEEiEEEiEEENS5_IJNS5_IJNS5_IJSH_SV_NSA_ILi1024EEEEEENSA_ILi4096EEEEEENS5_IJNS5_IJSB_NSA_ILi512EEENSA_ILi32EEEEEElEEElEEEEEEEESJ_NS5_IJlSB_lEEENS4_8TiledMMAINS4_8MMA_AtomIJNS4_4SM904GMMA6SPARSE29GMMA_64x256x32_F32BF16BF16_SSILNS1E_5MajorE0ELS1H_0ELNS1E_7ScaleInE1ELS1I_1ELNS1E_9SparseSelE0EEEEEENSK_INS5_IJSL_SB_SB_EEENS5_IJSB_NSA_ILi0EEES1N_EEEEENS5_IJNS4_10UnderscoreES1Q_S1Q_EEEEENS4_13SM90_TMA_LOADENS4_14ComposedLayoutINS4_7SwizzleILi2ELi4ELi3EEENS4_25smem_sparse_ptr_flag_bitsILi2ELi16EEENSK_INS5_IJNS5_IJSB_SR_EEENS5_IJSL_S14_EEEEEENS5_IJNS5_IJS1N_SH_EEESO_EEEEEEEvNS4_8identityES1T_NS1U_INS1V_ILi3ELi4ELi3EEENS4_18smem_ptr_flag_bitsILi16EEENSK_INS5_IJSR_SH_EEENS5_IJSH_SB_EEEEEEEvS26_EENS_8epilogue10collective6detail29Sm90TmaWarpSpecializedAdapterINS2G_15DefaultEpilogueIfNS5_IJSB_llEEES2K_NS2F_6thread17LinearCombinationIfLi1EffLNS2L_9ScaleType4KindE0ELNS_15FloatRoundStyleE2EfEENS1_15EpilogueDefaultEEEEEvvEEEEvNT_6ParamsE:
        .type           _ZN7cutlass13device_kernelINS_4gemm6kernel13GemmUniversalIN4cute5tupleIJiiiiEEENS1_10collective13CollectiveMmaINS1_40MainloopSm90TmaGmmaWarpSpecializedSparseILi5ENS5_IJNS4_1CILi1EEESB_SB_EEENS1_35KernelTmaWarpSpecializedCooperativeEEENS5_IJNSA_ILi128EEENSA_ILi256EEENSA_ILi64EEEEEENS_10bfloat16_tENS5_IJNS4_6LayoutINS5_IJiNS5_IJNSA_ILi2EEEiEEEiEEENS5_IJlNS5_IJSB_SL_EEElEEEEENSK_INS5_IJNS5_IJNS5_IJNSA_ILi8EEESL_NSA_ILi4EEEEEEiEEENS5_IJNS5_IJNSA_ILi16EEESL_SL_EEEiEEEiEEENS5_IJNS5_IJNS5_IJSH_SV_NSA_ILi1024EEEEEENSA_ILi4096EEEEEENS5_IJNS5_IJSB_NSA_ILi512EEENSA_ILi32EEEEEElEEElEEEEEEEESJ_NS5_IJlSB_lEEENS4_8TiledMMAINS4_8MMA_AtomIJNS4_4SM904GMMA6SPARSE29GMMA_64x256x32_F32BF16BF16_SSILNS1E_5MajorE0ELS1H_0ELNS1E_7ScaleInE1ELS1I_1ELNS1E_9SparseSelE0EEEEEENSK_INS5_IJSL_SB_SB_EEENS5_IJSB_NSA_ILi0EEES1N_EEEEENS5_IJNS4_10UnderscoreES1Q_S1Q_EEEEENS4_13SM90_TMA_LOADENS4_14ComposedLayoutINS4_7SwizzleILi2ELi4ELi3EEENS4_25smem_sparse_ptr_flag_bitsILi2ELi16EEENSK_INS5_IJNS5_IJSB_SR_EEENS5_IJSL_S14_EEEEEENS5_IJNS5_IJS1N_SH_EEESO_EEEEEEEvNS4_8identityES1T_NS1U_INS1V_ILi3ELi4ELi3EEENS4_18smem_ptr_flag_bitsILi16EEENSK_INS5_IJSR_SH_EEENS5_IJSH_SB_EEEEEEEvS26_EENS_8epilogue10collective6detail29Sm90TmaWarpSpecializedAdapterINS2G_15DefaultEpilogueIfNS5_IJSB_llEEES2K_NS2F_6thread17LinearCombinationIfLi1EffLNS2L_9ScaleType4KindE0ELNS_15FloatRoundStyleE2EfEENS1_15EpilogueDefaultEEEEEvvEEEEvNT_6ParamsE,@function
        .size           _ZN7cutlass13device_kernelINS_4gemm6kernel13GemmUniversalIN4cute5tupleIJiiiiEEENS1_10collective13CollectiveMmaINS1_40MainloopSm90TmaGmmaWarpSpecializedSparseILi5ENS5_IJNS4_1CILi1EEESB_SB_EEENS1_35KernelTmaWarpSpecializedCooperativeEEENS5_IJNSA_ILi128EEENSA_ILi256EEENSA_ILi64EEEEEENS_10bfloat16_tENS5_IJNS4_6LayoutINS5_IJiNS5_IJNSA_ILi2EEEiEEEiEEENS5_IJlNS5_IJSB_SL_EEElEEEEENSK_INS5_IJNS5_IJNS5_IJNSA_ILi8EEESL_NSA_ILi4EEEEEEiEEENS5_IJNS5_IJNSA_ILi16EEESL_SL_EEEiEEEiEEENS5_IJNS5_IJNS5_IJSH_SV_NSA_ILi1024EEEEEENSA_ILi4096EEEEEENS5_IJNS5_IJSB_NSA_ILi512EEENSA_ILi32EEEEEElEEElEEEEEEEESJ_NS5_IJlSB_lEEENS4_8TiledMMAINS4_8MMA_AtomIJNS4_4SM904GMMA6SPARSE29GMMA_64x256x32_F32BF16BF16_SSILNS1E_5MajorE0ELS1H_0ELNS1E_7ScaleInE1ELS1I_1ELNS1E_9SparseSelE0EEEEEENSK_INS5_IJSL_SB_SB_EEENS5_IJSB_NSA_ILi0EEES1N_EEEEENS5_IJNS4_10UnderscoreES1Q_S1Q_EEEEENS4_13SM90_TMA_LOADENS4_14ComposedLayoutINS4_7SwizzleILi2ELi4ELi3EEENS4_25smem_sparse_ptr_flag_bitsILi2ELi16EEENSK_INS5_IJNS5_IJSB_SR_EEENS5_IJSL_S14_EEEEEENS5_IJNS5_IJS1N_SH_EEESO_EEEEEEEvNS4_8identityES1T_NS1U_INS1V_ILi3ELi4ELi3EEENS4_18smem_ptr_flag_bitsILi16EEENSK_INS5_IJSR_SH_EEENS5_IJSH_SB_EEEEEEEvS26_EENS_8epilogue10collective6detail29Sm90TmaWarpSpecializedAdapterINS2G_15DefaultEpilogueIfNS5_IJSB_llEEES2K_NS2F_6thread17LinearCombinationIfLi1EffLNS2L_9ScaleType4KindE0ELNS_15FloatRoundStyleE2EfEENS1_15EpilogueDefaultEEEEEvvEEEEvNT_6ParamsE,(.L_x_315 - _ZN7cutlass13device_kernelINS_4gemm6kernel13GemmUniversalIN4cute5tupleIJiiiiEEENS1_10collective13CollectiveMmaINS1_40MainloopSm90TmaGmmaWarpSpecializedSparseILi5ENS5_IJNS4_1CILi1EEESB_SB_EEENS1_35KernelTmaWarpSpecializedCooperativeEEENS5_IJNSA_ILi128EEENSA_ILi256EEENSA_ILi64EEEEEENS_10bfloat16_tENS5_IJNS4_6LayoutINS5_IJiNS5_IJNSA_ILi2EEEiEEEiEEENS5_IJlNS5_IJSB_SL_EEElEEEEENSK_INS5_IJNS5_IJNS5_IJNSA_ILi8EEESL_NSA_ILi4EEEEEEiEEENS5_IJNS5_IJNSA_ILi16EEESL_SL_EEEiEEEiEEENS5_IJNS5_IJNS5_IJSH_SV_NSA_ILi1024EEEEEENSA_ILi4096EEEEEENS5_IJNS5_IJSB_NSA_ILi512EEENSA_ILi32EEEEEElEEElEEEEEEEESJ_NS5_IJlSB_lEEENS4_8TiledMMAINS4_8MMA_AtomIJNS4_4SM904GMMA6SPARSE29GMMA_64x256x32_F32BF16BF16_SSILNS1E_5MajorE0ELS1H_0ELNS1E_7ScaleInE1ELS1I_1ELNS1E_9SparseSelE0EEEEEENSK_INS5_IJSL_SB_SB_EEENS5_IJSB_NSA_ILi0EEES1N_EEEEENS5_IJNS4_10UnderscoreES1Q_S1Q_EEEEENS4_13SM90_TMA_LOADENS4_14ComposedLayoutINS4_7SwizzleILi2ELi4ELi3EEENS4_25smem_sparse_ptr_flag_bitsILi2ELi16EEENSK_INS5_IJNS5_IJSB_SR_EEENS5_IJSL_S14_EEEEEENS5_IJNS5_IJS1N_SH_EEESO_EEEEEEEvNS4_8identityES1T_NS1U_INS1V_ILi3ELi4ELi3EEENS4_18smem_ptr_flag_bitsILi16EEENSK_INS5_IJSR_SH_EEENS5_IJSH_SB_EEEEEEEvS26_EENS_8epilogue10collective6detail29Sm90TmaWarpSpecializedAdapterINS2G_15DefaultEpilogueIfNS5_IJSB_llEEES2K_NS2F_6thread17LinearCombinationIfLi1EffLNS2L_9ScaleType4KindE0ELNS_15FloatRoundStyleE2EfEENS1_15EpilogueDefaultEEEEEvvEEEEvNT_6ParamsE)
        .other          _ZN7cutlass13device_kernelINS_4gemm6kernel13GemmUniversalIN4cute5tupleIJiiiiEEENS1_10collective13CollectiveMmaINS1_40MainloopSm90TmaGmmaWarpSpecializedSparseILi5ENS5_IJNS4_1CILi1EEESB_SB_EEENS1_35KernelTmaWarpSpecializedCooperativeEEENS5_IJNSA_ILi128EEENSA_ILi256EEENSA_ILi64EEEEEENS_10bfloat16_tENS5_IJNS4_6LayoutINS5_IJiNS5_IJNSA_ILi2EEEiEEEiEEENS5_IJlNS5_IJSB_SL_EEElEEEEENSK_INS5_IJNS5_IJNS5_IJNSA_ILi8EEESL_NSA_ILi4EEEEEEiEEENS5_IJNS5_IJNSA_ILi16EEESL_SL_EEEiEEEiEEENS5_IJNS5_IJNS5_IJSH_SV_NSA_ILi1024EEEEEENSA_ILi4096EEEEEENS5_IJNS5_IJSB_NSA_ILi512EEENSA_ILi32EEEEEElEEElEEEEEEEESJ_NS5_IJlSB_lEEENS4_8TiledMMAINS4_8MMA_AtomIJNS4_4SM904GMMA6SPARSE29GMMA_64x256x32_F32BF16BF16_SSILNS1E_5MajorE0ELS1H_0ELNS1E_7ScaleInE1ELS1I_1ELNS1E_9SparseSelE0EEEEEENSK_INS5_IJSL_SB_SB_EEENS5_IJSB_NSA_ILi0EEES1N_EEEEENS5_IJNS4_10UnderscoreES1Q_S1Q_EEEEENS4_13SM90_TMA_LOADENS4_14ComposedLayoutINS4_7SwizzleILi2ELi4ELi3EEENS4_25smem_sparse_ptr_flag_bitsILi2ELi16EEENSK_INS5_IJNS5_IJSB_SR_EEENS5_IJSL_S14_EEEEEENS5_IJNS5_IJS1N_SH_EEESO_EEEEEEEvNS4_8identityES1T_NS1U_INS1V_ILi3ELi4ELi3EEENS4_18smem_ptr_flag_bitsILi16EEENSK_INS5_IJSR_SH_EEENS5_IJSH_SB_EEEEEEEvS26_EENS_8epilogue10collective6detail29Sm90TmaWarpSpecializedAdapterINS2G_15DefaultEpilogueIfNS5_IJSB_llEEES2K_NS2F_6thread17LinearCombinationIfLi1EffLNS2L_9ScaleType4KindE0ELNS_15FloatRoundStyleE2EfEENS1_15EpilogueDefaultEEEEEvvEEEEvNT_6ParamsE,@"STO_CUDA_ENTRY STV_DEFAULT"
_ZN7cutlass13device_kernelINS_4gemm6kernel13GemmUniversalIN4cute5tupleIJiiiiEEENS1_10collective13CollectiveMmaINS1_40MainloopSm90TmaGmmaWarpSpecializedSparseILi5ENS5_IJNS4_1CILi1EEESB_SB_EEENS1_35KernelTmaWarpSpecializedCooperativeEEENS5_IJNSA_ILi128EEENSA_ILi256EEENSA_ILi64EEEEEENS_10bfloat16_tENS5_IJNS4_6LayoutINS5_IJiNS5_IJNSA_ILi2EEEiEEEiEEENS5_IJlNS5_IJSB_SL_EEElEEEEENSK_INS5_IJNS5_IJNS5_IJNSA_ILi8EEESL_NSA_ILi4EEEEEEiEEENS5_IJNS5_IJNSA_ILi16EEESL_SL_EEEiEEEiEEENS5_IJNS5_IJNS5_IJSH_SV_NSA_ILi1024EEEEEENSA_ILi4096EEEEEENS5_IJNS5_IJSB_NSA_ILi512EEENSA_ILi32EEEEEElEEElEEEEEEEESJ_NS5_IJlSB_lEEENS4_8TiledMMAINS4_8MMA_AtomIJNS4_4SM904GMMA6SPARSE29GMMA_64x256x32_F32BF16BF16_SSILNS1E_5MajorE0ELS1H_0ELNS1E_7ScaleInE1ELS1I_1ELNS1E_9SparseSelE0EEEEEENSK_INS5_IJSL_SB_SB_EEENS5_IJSB_NSA_ILi0EEES1N_EEEEENS5_IJNS4_10UnderscoreES1Q_S1Q_EEEEENS4_13SM90_TMA_LOADENS4_14ComposedLayoutINS4_7SwizzleILi2ELi4ELi3EEENS4_25smem_sparse_ptr_flag_bitsILi2ELi16EEENSK_INS5_IJNS5_IJSB_SR_EEENS5_IJSL_S14_EEEEEENS5_IJNS5_IJS1N_SH_EEESO_EEEEEEEvNS4_8identityES1T_NS1U_INS1V_ILi3ELi4ELi3EEENS4_18smem_ptr_flag_bitsILi16EEENSK_INS5_IJSR_SH_EEENS5_IJSH_SB_EEEEEEEvS26_EENS_8epilogue10collective6detail29Sm90TmaWarpSpecializedAdapterINS2G_15DefaultEpilogueIfNS5_IJSB_llEEES2K_NS2F_6thread17LinearCombinationIfLi1EffLNS2L_9ScaleType4KindE0ELNS_15FloatRoundStyleE2EfEENS1_15EpilogueDefaultEEEEEvvEEEEvNT_6ParamsE:
[----:B------:R-:W-:Y:S01]  /*0000*/  LDC R1, c[0x0][0x28] ;  /* 0x00000a00ff017b82 */ /* 0x000fe20000000800 */
[----:B------:R-:W0:Y:S01]  /*0010*/  S2R R0, SR_TID.X ;  /* 0x0000000000007919 */ /* 0x000e220000002100 */
[----:B------:R-:W-:Y:S01]  /*0020*/  ELECT P0, URZ, PT ;  /* 0x00000000003f782f */ /* 0x000fe20003800000 */
[----:B------:R-:W-:Y:S01]  /*0030*/  BSSY B0, `(.L_x_0) ;  /* 0x0000012000007945 */ /* 0x000fe20003800000 */
[--C-:B0-----:R-:W-:Y:S02]  /*0040*/  SHF.R.U32.HI R2, RZ, 0x5, R0.reuse ;  /* 0x00000005ff027819 */ /* 0x101fe40000011600 */
[----:B------:R-:W-:-:S03]  /*0050*/  SHF.R.U32.HI R5, RZ, 0x7, R0 ;  /* 0x00000007ff057819 */ /* 0x000fc60000011600 */
[----:B------:R-:W0:Y:S04]  /*0060*/  SHFL.IDX PT, R6, R2, RZ, 0x1f ;  /* 0x00001fff02067589 */ /* 0x000e2800000e0000 */
[----:B------:R1:W2:Y:S01]  /*0070*/  SHFL.IDX PT, R4, R5, RZ, 0x1f ;  /* 0x00001fff05047589 */ /* 0x0002a200000e0000 */
[----:B0-----:R-:W-:-:S13]  /*0080*/  ISETP.NE.OR P0, PT, R6, RZ, !P0 ;  /* 0x000000ff0600720c */ /* 0x001fda0004705670 */
[----:B-12---:R-:W-:Y:S05]  /*0090*/  @P0 BRA `(.L_x_1) ;  /* 0x00000000002c0947 */ /* 0x006fea0003800000 */
[----:B------:R-:W-:Y:S02]  /*00a0*/  ULDC.64 UR4, c[0x0][0x198] ;  /* 0x0000660000047ab9 */ /* 0x000fe40000000a00 */
[----:B------:R-:W-:Y:S02]  /*00b0*/  UIADD3 UR6, UP0, UR4, 0xf0, URZ ;  /* 0x000000f004067890 */ /* 0x000fe4000ff1e03f */
[----:B------:R-:W-:Y:S02]  /*00c0*/  UIADD3 UR8, UP1, UR4, 0x1f0, URZ ;  /* 0x000001f004087890 */ /* 0x000fe4000ff3e03f */
[----:B------:R-:W-:Y:S02]  /*00d0*/  UIADD3 UR4, UP2, UR4, 0x2f0, URZ ;  /* 0x000002f004047890 */ /* 0x000fe4000ff5e03f */
[----:B------:R-:W-:Y:S02]  /*00e0*/  UIADD3.X UR7, URZ, UR5, URZ, UP0, !UPT ;  /* 0x000000053f077290 */ /* 0x000fe400087fe43f */
[----:B------:R-:W-:-:S02]  /*00f0*/  UIADD3.X UR9, URZ, UR5, URZ, UP1, !UPT ;  /* 0x000000053f097290 */ /* 0x000fc40008ffe43f */
[----:B------:R-:W-:-:S05]  /*0100*/  UIADD3.X UR5, URZ, UR5, URZ, UP2, !UPT ;  /* 0x000000053f057290 */ /* 0x000fca00097fe43f */
[----:B------:R0:W-:Y:S02]  /*0110*/  UTMACCTL.PF [UR6] ;  /* 0x00000000060079b9 */ /* 0x0001e40008040000 */
[----:B------:R0:W-:Y:S02]  /*0120*/  UTMACCTL.PF [UR8] ;  /* 0x00000000080079b9 */ /* 0x0001e40008040000 */
[----:B------:R0:W-:Y:S02]  /*0130*/  UTMACCTL.PF [UR4] ;  /* 0x00000000040079b9 */ /* 0x0001e40008040000 */
[----:B0-----:R-:W-:Y:S01]  /*0140*/  NOP ;  /* 0x0000000000007918 */ /* 0x001fe20000000000 */
.L_x_1:
[----:B------:R-:W-:Y:S05]  /*0150*/  BSYNC B0 ;  /* 0x0000000000007941 */ /* 0x000fea0003800000 */
.L_x_0:
[----:B------:R-:W0:Y:S02]  /*0160*/  SHFL.IDX PT, R3, R2, RZ, 0x1f ;  /* 0x00001fff02037589 */ /* 0x000e2400000e0000 */
[----:B0-----:R-:W-:-:S13]  /*0170*/  ISETP.NE.AND P0, PT, R3, RZ, PT ;  /* 0x000000ff0300720c */ /* 0x001fda0003f05270 */
[----:B------:R-:W-:Y:S05]  /*0180*/  @P0 BRA `(.L_x_2) ;  /* 0x0000000000600947 */ /* 0x000fea0003800000 */
[----:B------:R-:W0:Y:S01]  /*0190*/  S2UR UR8, SR_CgaCtaId ;  /* 0x00000000000879c3 */ /* 0x000e220000008800 */
[----:B------:R-:W-:Y:S01]  /*01a0*/  UMOV UR4, 0x400 ;  /* 0x0000040000047882 */ /* 0x000fe20000000000 */
[----:B------:R-:W-:Y:S01]  /*01b0*/  UMOV UR5, 0x1 ;  /* 0x0000000100057882 */ /* 0x000fe20000000000 */
[----:B------:R-:W-:Y:S01]  /*01c0*/  UMOV UR6, 0x100 ;  /* 0x0000010000067882 */ /* 0x000fe20000000000 */
[----:B------:R-:W-:Y:S01]  /*01d0*/  ELECT P0, URZ, PT ;  /* 0x00000000003f782f */ /* 0x000fe20003800000 */
[----:B------:R-:W-:-:S04]  /*01e0*/  UIADD3 UR6, -UR6, 0x100000, URZ ;  /* 0x0010000006067890 */ /* 0x000fc8000fffe13f */
[----:B------:R-:W-:Y:S02]  /*01f0*/  USHF.L.U32 UR7, UR6, 0xb, URZ ;  /* 0x0000000b06077899 */ /* 0x000fe4000800063f */
[----:B------:R-:W-:Y:S02]  /*0200*/  USHF.L.U32 UR6, UR6, 0x1, URZ ;  /* 0x0000000106067899 */ /* 0x000fe4000800063f */
[----:B0-----:R-:W-:Y:S02]  /*0210*/  ULEA UR8, UR8, UR4, 0x18 ;  /* 0x0000000408087291 */ /* 0x001fe4000f8ec03f */
[----:B------:R-:W-:-:S04]  /*0220*/  UIADD3 UR4, -UR5, 0x100000, URZ ;  /* 0x0010000005047890 */ /* 0x000fc8000fffe13f */
[----:B------:R-:W-:Y:S02]  /*0230*/  USHF.L.U32 UR5, UR4, 0xb, URZ ;  /* 0x0000000b04057899 */ /* 0x000fe4000800063f */
[----:B------:R-:W-:Y:S01]  /*0240*/  USHF.L.U32 UR4, UR4, 0x1, URZ ;  /* 0x0000000104047899 */ /* 0x000fe2000800063f */
[----:B------:R-:W0:Y:S11]  /*0250*/  FENCE.VIEW.ASYNC.S ;  /* 0x00000000000073c6 */ /* 0x000e360000000000 */
[----:B0-----:R0:W1:Y:S01]  /*0260*/  SYNCS.EXCH.64 URZ, [UR8], UR4 ;  /* 0x00000004083f75b2 */ /* 0x0010620008000100 */
[----:B------:R0:W2:Y:S01]  /*0270*/  SYNCS.EXCH.64 URZ, [UR8+0x28], UR6 ;  /* 0x00002806083f75b2 */ /* 0x0000a20008000100 */
[----:B------:R0:W3:Y:S01]  /*0280*/  SYNCS.EXCH.64 URZ, [UR8+0x8], UR4 ;  /* 0x00000804083f75b2 */ /* 0x0000e20008000100 */
[----:B------:R0:W4:Y:S01]  /*0290*/  SYNCS.EXCH.64 URZ, [UR8+0x30], UR6 ;  /* 0x00003006083f75b2 */ /* 0x0001220008000100 */
[----:B------:R0:W0:Y:S01]  /*02a0*/  SYNCS.EXCH.64 URZ, [UR8+0x10], UR4 ;  /* 0x00001004083f75b2 */ /* 0x0000220008000100 */
[----:B------:R0:W0:Y:S01]  /*02b0*/  SYNCS.EXCH.64 URZ, [UR8+0x38], UR6 ;  /* 0x00003806083f75b2 */ /* 0x0000220008000100 */
[----:B------:R0:W0:Y:S01]  /*02c0*/  SYNCS.EXCH.64 URZ, [UR8+0x18], UR4 ;  /* 0x00001804083f75b2 */ /* 0x0000220008000100 */
[----:B------:R0:W0:Y:S01]  /*02d0*/  SYNCS.EXCH.64 URZ, [UR8+0x40], UR6 ;  /* 0x00004006083f75b2 */ /* 0x0000220008000100 */
[----:B------:R0:W0:Y:S01]  /*02e0*/  SYNCS.EXCH.64 URZ, [UR8+0x20], UR4 ;  /* 0x00002004083f75b2 */ /* 0x0000220008000100 */
[----:B------:R0:W0:Y:S01]  /*02f0*/  SYNCS.EXCH.64 URZ, [UR8+0x48], UR6 ;  /* 0x00004806083f75b2 */ /* 0x0000220008000100 */
[----:B------:R-:W-:Y:S01]  /*0300*/  NOP ;  /* 0x0000000000007918 */ /* 0x000fe20000000000 */
.L_x_2:
[----:B------:R-:W5:Y:S01]  /*0310*/  SHFL.IDX PT, R2, R2, RZ, 0x1f ;  /* 0x00001fff02027589 */ /* 0x000f6200000e0000 */
[----:B------:R-:W1:Y:S01]  /*0320*/  LDC R3, c[0x0][0x75c] ;  /* 0x0001d700ff037b82 */ /* 0x000e620000000800 */
[----:B------:R-:W-:Y:S02]  /*0330*/  ELECT P0, URZ, PT ;  /* 0x00000000003f782f */ /* 0x000fe40003800000 */
[C---:B------:R-:W-:Y:S01]  /*0340*/  ISETP.NE.AND P2, PT, R4.reuse, RZ, PT ;  /* 0x000000ff0400720c */ /* 0x040fe20003f45270 */
[----:B------:R-:W2:Y:S01]  /*0350*/  S2R R7, SR_CTAID.Y ;  /* 0x0000000000077919 */ /* 0x000ea20000002600 */
[----:B0-----:R-:W-:Y:S01]  /*0360*/  UMOV UR4, 0x20 ;  /* 0x0000002000047882 */ /* 0x001fe20000000000 */
[----:B------:R-:W-:Y:S01]  /*0370*/  VIADD R12, R4, 0xffffffff ;  /* 0xffffffff040c7836 */ /* 0x000fe20000000000 */
[----:B------:R-:W-:Y:S01]  /*0380*/  NOP ;  /* 0x0000000000007918 */ /* 0x000fe20000000000 */
[----:B------:R-:W0:Y:S01]  /*0390*/  S2R R8, SR_CTAID.X ;  /* 0x0000000000087919 */ /* 0x000e220000002500 */
[----:B------:R-:W-:-:S02]  /*03a0*/  NOP ;  /* 0x0000000000007918 */ /* 0x000fc40000000000 */
[----:B------:R-:W-:Y:S02]  /*03b0*/  ISETP.GE.U32.AND P1, PT, R12, 0x2, PT ;  /* 0x000000020c00780c */ /* 0x000fe40003f26070 */
[----:B-----5:R-:W-:Y:S02]  /*03c0*/  ISETP.NE.OR P0, PT, R2, RZ, !P0 ;  /* 0x000000ff0200720c */ /* 0x020fe40004705670 */
[----:B-1----:R-:W-:Y:S02]  /*03d0*/  ISETP.NE.AND P3, PT, R3, 0x1, PT ;  /* 0x000000010300780c */ /* 0x002fe40003f65270 */
[----:B------:R-:W-:-:S04]  /*03e0*/  SHF.R.S32.HI R3, RZ, 0x1f, R6 ;  /* 0x0000001fff037819 */ /* 0x000fc80000011406 */
[----:B------:R-:W-:-:S04]  /*03f0*/  LEA.HI R3, R3, R6, RZ, 0x2 ;  /* 0x0000000603037211 */ /* 0x000fc800078f10ff */
[----:B------:R-:W-:Y:S01]  /*0400*/  LOP3.LUT R3, R3, 0xfffffffc, RZ, 0xc0, !PT ;  /* 0xfffffffc03037812 */ /* 0x000fe200078ec0ff */
[----:B------:R-:W-:Y:S01]  /*0410*/  VOTEU.ALL UP0, P0 ;  /* 0x00000000003f7886 */ /* 0x000fe20000000000 */
[----:B------:R-:W-:Y:S01]  /*0420*/  VOTEU.ALL UP1, P0 ;  /* 0x00000000003f7886 */ /* 0x000fe20000020000 */
[----:B------:R-:W0:Y:S01]  /*0430*/  @P3 LDC R9, c[0x0][0x10] ;  /* 0x00000400ff093b82 */ /* 0x000e220000000800 */
[----:B--2---:R-:W-:Y:S02]  /*0440*/  @P3 IMAD.MOV.U32 R2, RZ, RZ, R7 ;  /* 0x000000ffff023224 */ /* 0x004fe400078e0007 */
[----:B------:R-:W-:Y:S01]  /*0450*/  IMAD.IADD R6, R6, 0x1, -R3 ;  /* 0x0000000106067824 */ /* 0x000fe200078e0a03 */
[----:B------:R-:W-:Y:S01]  /*0460*/  @!UP0 UMOV UR6, 0x400 ;  /* 0x0000040000068882 */ /* 0x000fe20000000000 */
[----:B------:R-:W-:-:S04]  /*0470*/  @!UP0 UIADD3 UR4, -UR4, 0x100000, URZ ;  /* 0x0010000004048890 */ /* 0x000fc8000fffe13f */
[----:B------:R-:W-:Y:S02]  /*0480*/  @!UP0 USHF.L.U32 UR5, UR4, 0xb, URZ ;  /* 0x0000000b04058899 */ /* 0x000fe4000800063f */
[----:B------:R-:W-:Y:S01]  /*0490*/  @!UP0 USHF.L.U32 UR4, UR4, 0x1, URZ ;  /* 0x0000000104048899 */ /* 0x000fe2000800063f */
[----:B------:R-:W-:Y:S01]  /*04a0*/  @P3 IMAD.MOV.U32 R3, RZ, RZ, RZ ;  /* 0x000000ffff033224 */ /* 0x000fe200078e00ff */
[----:B------:R-:W1:Y:S01]  /*04b0*/  @!UP0 S2UR UR7, SR_CgaCtaId ;  /* 0x00000000000789c3 */ /* 0x000e620000008800 */
[----:B------:R-:W-:-:S07]  /*04c0*/  @P3 IMAD.MOV.U32 R13, RZ, RZ, RZ ;  /* 0x000000ffff0d3224 */ /* 0x000fce00078e00ff */
[----:B------:R-:W2:Y:S01]  /*04d0*/  @!P3 LDC R10, c[0x0][0xc] ;  /* 0x00000300ff0abb82 */ /* 0x000ea20000000800 */
[----:B0-----:R-:W-:-:S04]  /*04e0*/  @P3 IMAD.WIDE.U32 R2, R8, R9, R2 ;  /* 0x0000000908023225 */ /* 0x001fc800078e0002 */
[----:B------:R-:W-:Y:S02]  /*04f0*/  IMAD.MOV.U32 R9, RZ, RZ, RZ ;  /* 0x000000ffff097224 */ /* 0x000fe400078e00ff */
[----:B------:R-:W-:Y:S01]  /*0500*/  @P3 IMAD.IADD R3, R3, 0x1, R13 ;  /* 0x0000000103033824 */ /* 0x000fe200078e020d */
[----:B-1----:R-:W-:Y:S01]  /*0510*/  @!UP0 ULEA UR6, UR7, UR6, 0x18 ;  /* 0x0000000607068291 */ /* 0x002fe2000f8ec03f */
[----:B------:R-:W-:Y:S01]  /*0520*/  VOTEU.ALL UP0, P0 ;  /* 0x00000000003f7886 */ /* 0x000fe20000000000 */
[----:B------:R-:W-:-:S04]  /*0530*/  ISETP.NE.AND P0, PT, R6, 0x3, PT ;  /* 0x000000030600780c */ /* 0x000fc80003f05270 */
[----:B------:R-:W-:Y:S01]  /*0540*/  ISETP.EQ.OR P0, PT, R6, RZ, !P0 ;  /* 0x000000ff0600720c */ /* 0x000fe20004702670 */
[----:B--2---:R-:W-:-:S03]  /*0550*/  @!P3 IMAD.WIDE.U32 R10, R10, R7, R8 ;  /* 0x000000070a0ab225 */ /* 0x004fc600078e0008 */
[----:B------:R-:W-:Y:S01]  /*0560*/  ISETP.EQ.AND P0, PT, R4, RZ, P0 ;  /* 0x000000ff0400720c */ /* 0x000fe20000702270 */
[----:B------:R-:W0:Y:S02]  /*0570*/  FENCE.VIEW.ASYNC.S ;  /* 0x00000000000073c6 */ /* 0x000e240000000000 */
[----:B0-----:R0:W3:Y:S01]  /*0580*/  @!UP0 SYNCS.EXCH.64 URZ, [UR6+0x60], UR4 ;  /* 0x00006004063f85b2 */ /* 0x0010e20008000100 */
[----:B------:R-:W-:Y:S01]  /*0590*/  @!P3 IMAD.MOV.U32 R2, RZ, RZ, R10 ;  /* 0x000000ffff02b224 */ /* 0x000fe200078e000a */
[----:B------:R-:W-:Y:S01]  /*05a0*/  SEL R4, RZ, 0x1, !P0 ;  /* 0x00000001ff047807 */ /* 0x000fe20004000000 */
[----:B------:R-:W-:-:S03]  /*05b0*/  @!P3 IMAD.MOV.U32 R3, RZ, RZ, R11 ;  /* 0x000000ffff03b224 */ /* 0x000fc600078e000b */
[----:B------:R-:W-:Y:S01]  /*05c0*/  SEL R4, R4, 0x2, P1 ;  /* 0x0000000204047807 */ /* 0x000fe20000800000 */
[----:B------:R0:W3:Y:S01]  /*05d0*/  @!UP1 SYNCS.EXCH.64 URZ, [UR6+0x68], UR4 ;  /* 0x00006804063f95b2 */ /* 0x0000e20008000100 */
[----:B------:R-:W-:Y:S01]  /*05e0*/  NOP ;  /* 0x0000000000007918 */ /* 0x000fe20000000000 */
[----:B---34-:R-:W-:Y:S06]  /*05f0*/  BAR.SYNC.DEFER_BLOCKING 0x0 ;  /* 0x0000000000007b1d */ /* 0x018fec0000010000 */
[----:B------:R-:W-:Y:S05]  /*0600*/  @!P2 BRA `(.L_x_3) ;  /* 0x000000ac008ca947 */ /* 0x000fea0003800000 */
[----:B------:R-:W-:-:S13]  /*0610*/  ISETP.GT.U32.AND P0, PT, R12, 0x1, PT ;  /* 0x000000010c00780c */ /* 0x000fda0003f04070 */
[----:B0-----:R-:W-:Y:S05]  /*0620*/  @P0 EXIT ;  /* 0x000000000000094d */ /* 0x001fea0003800000 */
[----:B------:R-:W-:Y:S01]  /*0630*/  ULDC.64 UR4, c[0x0][0x750] ;  /* 0x0001d40000047ab9 */ /* 0x000fe20000000a00 */
[----:B------:R-:W-:Y:S01]  /*0640*/  PRMT R11, RZ, 0x7610, R11 ;  /* 0x00007610ff0b7816 */ /* 0x000fe2000000000b */
[----:B------:R-:W-:Y:S01]  /*0650*/  IMAD.MOV.U32 R10, RZ, RZ, -0x1 ;  /* 0xffffffffff0a7424 */ /* 0x000fe200078e00ff */
[----:B------:R-:W-:Y:S01]  /*0660*/  ISETP.GE.U32.AND P0, PT, R2, UR4, PT ;  /* 0x0000000402007c0c */ /* 0x000fe2000bf06070 */
[----:B------:R-:W-:Y:S02]  /*0670*/  IMAD.MOV.U32 R12, RZ, RZ, -0x1 ;  /* 0xffffffffff0c7424 */ /* 0x000fe400078e00ff */
[----:B------:R-:W-:Y:S01]  /*0680*/  IMAD.MOV.U32 R6, RZ, RZ, -0x1 ;  /* 0xffffffffff067424 */ /* 0x000fe200078e00ff */
[----:B------:R-:W-:-:S13]  /*0690*/  ISETP.GE.U32.AND.EX P0, PT, R3, UR5, PT, P0 ;  /* 0x0000000503007c0c */ /* 0x000fda000bf06100 */
[----:B------:R-:W-:Y:S05]  /*06a0*/  @P0 BRA `(.L_x_4) ;  /* 0x0000000400580947 */ /* 0x000fea0003800000 */
[----:B------:R-:W0:Y:S01]  /*06b0*/  LDC.64 R18, c[0x0][0x728] ;  /* 0x0001ca00ff127b82 */ /* 0x000e220000000a00 */
[----:B------:R-:W-:Y:S02]  /*06c0*/  IMAD.MOV.U32 R10, RZ, RZ, R2 ;  /* 0x000000ffff0a7224 */ /* 0x000fe400078e0002 */
[----:B------:R-:W-:-:S05]  /*06d0*/  IMAD.MOV.U32 R11, RZ, RZ, R3 ;  /* 0x000000ffff0b7224 */ /* 0x000fca00078e0003 */
[----:B------:R-:W1:Y:S08]  /*06e0*/  LDC R6, c[0x0][0x730] ;  /* 0x0001cc00ff067b82 */ /* 0x000e700000000800 */
[----:B------:R-:W2:Y:S01]  /*06f0*/  LDC.64 R20, c[0x0][0x720] ;  /* 0x0001c800ff147b82 */ /* 0x000ea20000000a00 */
[----:B0-----:R-:W-:-:S04]  /*0700*/  ISETP.NE.U32.AND P0, PT, R18, RZ, PT ;  /* 0x000000ff1200720c */ /* 0x001fc80003f05070 */
[----:B------:R-:W-:-:S13]  /*0710*/  ISETP.NE.AND.EX P0, PT, R19, RZ, PT, P0 ;  /* 0x000000ff1300720c */ /* 0x000fda0003f05300 */
[----:B-12---:R-:W-:Y:S05]  /*0720*/  @!P0 BRA `(.L_x_5) ;  /* 0x0000000000288947 */ /* 0x006fea0003800000 */
[----:B------:R-:W0:Y:S02]  /*0730*/  LDC R15, c[0x0][0x734] ;  /* 0x0001cd00ff0f7b82 */ /* 0x000e240000000800 */
[----:B0-----:R-:W-:-:S05]  /*0740*/  IADD3 R15, P0, R2, R15, RZ ;  /* 0x0000000f020f7210 */ /* 0x001fca0007f1e0ff */
[----:B------:R-:W-:-:S04]  /*0750*/  IMAD.X R17, RZ, RZ, R3, P0 ;  /* 0x000000ffff117224 */ /* 0x000fc800000e0603 */
[----:B------:R-:W-:-:S04]  /*0760*/  IMAD.WIDE.U32 R10, R17, R18, RZ ;  /* 0x00000012110a7225 */ /* 0x000fc800078e00ff */
[----:B------:R-:W-:-:S04]  /*0770*/  IMAD.WIDE.U32 R12, P0, R15, R19, R10 ;  /* 0x000000130f0c7225 */ /* 0x000fc8000780000a */
[----:B------:R-:W-:-:S04]  /*0780*/  IMAD.WIDE.U32 R10, R15, R18, RZ ;  /* 0x000000120f0a7225 */ /* 0x000fc800078e00ff */
[----:B------:R-:W-:Y:S01]  /*0790*/  IMAD.X R15, RZ, RZ, RZ, P0 ;  /* 0x000000ffff0f7224 */ /* 0x000fe200000e06ff */
[----:B------:R-:W-:Y:S01]  /*07a0*/  IADD3 RZ, P0, R11, R12, RZ ;  /* 0x0000000c0bff7210 */ /* 0x000fe20007f1e0ff */
[----:B------:R-:W-:-:S04]  /*07b0*/  IMAD.MOV.U32 R14, RZ, RZ, R13 ;  /* 0x000000ffff0e7224 */ /* 0x000fc800078e000d */
[----:B------:R-:W-:-:S08]  /*07c0*/  IMAD.WIDE.U32.X R10, R17, R19, R14, P0 ;  /* 0x00000013110a7225 */ /* 0x000fd000000e040e */
.L_x_5:
[-CC-:B------:R-:W-:Y:S01]  /*07d0*/  SHF.R.U64 R25, R10, R6.reuse, R11.reuse ;  /* 0x000000060a197219 */ /* 0x180fe2000000120b */
[----:B------:R-:W0:Y:S01]  /*07e0*/  LDC R14, c[0x0][0x718] ;  /* 0x0001c600ff0e7b82 */ /* 0x000e220000000800 */
[----:B------:R-:W-:Y:S01]  /*07f0*/  SHF.R.U32.HI R9, RZ, R6, R11 ;  /* 0x00000006ff097219 */ /* 0x000fe2000001160b */
[----:B------:R-:W-:Y:S01]  /*0800*/  ULDC UR4, c[0x0][0x150] ;  /* 0x0000540000047ab9 */ /* 0x000fe20000000800 */
[----:B------:R-:W-:Y:S02]  /*0810*/  IADD3 R13, P0, RZ, -R25, RZ ;  /* 0x80000019ff0d7210 */ /* 0x000fe40007f1e0ff */
[----:B------:R-:W-:-:S03]  /*0820*/  I2FP.F32.U32 R6, R8 ;  /* 0x0000000800067245 */ /* 0x000fc60000201000 */
[----:B------:R-:W1:Y:S01]  /*0830*/  LDC.64 R26, c[0x0][0x740] ;  /* 0x0001d000ff1a7b82 */ /* 0x000e620000000a00 */
[----:B------:R-:W-:Y:S02]  /*0840*/  IMAD.X R15, RZ, RZ, ~R9, P0 ;  /* 0x000000ffff0f7224 */ /* 0x000fe400000e0e09 */
[----:B------:R-:W-:Y:S01]  /*0850*/  FMUL R6, R6, UR4 ;  /* 0x0000000406067c20 */ /* 0x000fe20008400000 */
[----:B------:R-:W-:Y:S01]  /*0860*/  IMAD.WIDE.U32 R10, R13, R20, R2 ;  /* 0x000000140d0a7225 */ /* 0x000fe200078e0002 */
[----:B------:R-:W-:-:S03]  /*0870*/  ULDC UR4, c[0x0][0x154] ;  /* 0x0000550000047ab9 */ /* 0x000fc60000000800 */
[----:B------:R-:W-:Y:S01]  /*0880*/  IMAD R12, R15, R20, RZ ;  /* 0x000000140f0c7224 */ /* 0x000fe200078e02ff */
[----:B------:R-:W2:Y:S01]  /*0890*/  LDC R9, c[0x0][0x144] ;  /* 0x00005100ff097b82 */ /* 0x000ea20000000800 */
[----:B------:R-:W3:Y:S02]  /*08a0*/  F2I.U32.TRUNC.NTZ R6, R6 ;  /* 0x0000000600067305 */ /* 0x000ee4000020f000 */
[----:B------:R-:W-:-:S04]  /*08b0*/  IMAD R13, R13, R21, R12 ;  /* 0x000000150d0d7224 */ /* 0x000fc800078e020c */
[----:B------:R-:W-:Y:S01]  /*08c0*/  IMAD.IADD R11, R11, 0x1, R13 ;  /* 0x000000010b0b7824 */ /* 0x000fe200078e020d */
[----:B------:R-:W4:Y:S01]  /*08d0*/  LDC R16, c[0x0][0x708] ;  /* 0x0001c200ff107b82 */ /* 0x000f220000000800 */
[----:B------:R-:W-:-:S03]  /*08e0*/  IMAD.MOV.U32 R13, RZ, RZ, -0x1 ;  /* 0xffffffffff0d7424 */ /* 0x000fc600078e00ff */
[-CC-:B0-----:R-:W-:Y:S02]  /*08f0*/  SHF.R.U64 R20, R10, R14.reuse, R11.reuse ;  /* 0x0000000e0a147219 */ /* 0x181fe4000000120b */
[----:B------:R-:W-:Y:S02]  /*0900*/  I2FP.F32.U32 R10, R7 ;  /* 0x00000007000a7245 */ /* 0x000fe40000201000 */
[----:B------:R-:W0:Y:S01]  /*0910*/  LDC R24, c[0x0][0x758] ;  /* 0x0001d600ff187b82 */ /* 0x000e220000000800 */
[----:B-1----:R-:W-:Y:S01]  /*0920*/  ISETP.NE.U32.AND P0, PT, R26, RZ, PT ;  /* 0x000000ff1a00720c */ /* 0x002fe20003f05070 */
[----:B---3--:R-:W-:Y:S01]  /*0930*/  IMAD.MOV R12, RZ, RZ, -R6 ;  /* 0x000000ffff0c7224 */ /* 0x008fe200078e0a06 */
[----:B------:R-:W-:Y:S01]  /*0940*/  SHF.R.U32.HI R11, RZ, R14, R11 ;  /* 0x0000000eff0b7219 */ /* 0x000fe2000001160b */
[----:B------:R-:W-:Y:S01]  /*0950*/  FMUL R10, R10, UR4 ;  /* 0x000000040a0a7c20 */ /* 0x000fe20008400000 */
[----:B------:R-:W-:-:S03]  /*0960*/  ISETP.NE.AND.EX P0, PT, R27, RZ, PT, P0 ;  /* 0x000000ff1b00720c */ /* 0x000fc60003f05300 */
[----:B------:R-:W1:Y:S01]  /*0970*/  LDC R18, c[0x0][0x148] ;  /* 0x00005200ff127b82 */ /* 0x000e620000000800 */
[----:B--2---:R-:W-:-:S07]  /*0980*/  IMAD R6, R9, R12, R8 ;  /* 0x0000000c09067224 */ /* 0x004fce00078e0208 */
[----:B------:R-:W2:Y:S01]  /*0990*/  LDC R22, c[0x0][0x700] ;  /* 0x0001c000ff167b82 */ /* 0x000ea20000000800 */
[-CC-:B----4-:R-:W-:Y:S02]  /*09a0*/  SHF.R.U64 R28, R20, R16.reuse, R11.reuse ;  /* 0x00000010141c7219 */ /* 0x190fe4000000120b */
[----:B------:R-:W-:Y:S01]  /*09b0*/  SHF.R.U32.HI R9, RZ, R16, R11 ;  /* 0x00000010ff097219 */ /* 0x000fe2000001160b */
[----:B------:R-:W-:Y:S01]  /*09c0*/  IMAD.MOV.U32 R11, RZ, RZ, 0x1 ;  /* 0x00000001ff0b7424 */ /* 0x000fe200078e00ff */
[----:B------:R3:W4:Y:S03]  /*09d0*/  F2I.U32.TRUNC.NTZ R16, R10 ;  /* 0x0000000a00107305 */ /* 0x000726000020f000 */
[----:B------:R-:W1:Y:S01]  /*09e0*/  LDC R19, c[0x0][0x748] ;  /* 0x0001d200ff137b82 */ /* 0x000e620000000800 */
[-C--:B0-----:R-:W-:Y:S02]  /*09f0*/  SHF.L.U32 R8, R13, R24.reuse, RZ ;  /* 0x000000180d087219 */ /* 0x081fe400000006ff */
[----:B------:R-:W-:-:S02]  /*0a00*/  SHF.R.U64 R30, R28, R24, R9 ;  /* 0x000000181c1e7219 */ /* 0x000fc40000001209 */
[----:B------:R-:W-:Y:S02]  /*0a10*/  LOP3.LUT R15, RZ, R8, RZ, 0x33, !PT ;  /* 0x00000008ff0f7212 */ /* 0x000fe400078e33ff */
[-C--:B------:R-:W-:Y:S01]  /*0a20*/  SHF.R.U32.HI R9, RZ, R24.reuse, R9 ;  /* 0x00000018ff097219 */ /* 0x080fe20000011609 */
[----:B------:R-:W0:Y:S01]  /*0a30*/  LDC R21, c[0x0][0x738] ;  /* 0x0001ce00ff157b82 */ /* 0x000e220000000800 */
[----:B------:R-:W-:Y:S01]  /*0a40*/  SHF.L.U32 R14, R11, R24, RZ ;  /* 0x000000180b0e7219 */ /* 0x000fe200000006ff */
[----:B------:R-:W-:-:S06]  /*0a50*/  IMAD.MOV.U32 R8, RZ, RZ, R30 ;  /* 0x000000ffff087224 */ /* 0x000fcc00078e001e */
[----:B------:R-:W0:Y:S01]  /*0a60*/  LDC R23, c[0x0][0x710] ;  /* 0x0001c400ff177b82 */ /* 0x000e220000000800 */
[----:B---34-:R-:W-:Y:S05]  /*0a70*/  @!P0 BRA `(.L_x_6) ;  /* 0x0000000000288947 */ /* 0x018fea0003800000 */
[----:B------:R-:W3:Y:S02]  /*0a80*/  LDC R13, c[0x0][0x74c] ;  /* 0x0001d300ff0d7b82 */ /* 0x000ee40000000800 */
[----:B---3--:R-:W-:-:S05]  /*0a90*/  IADD3 R13, P0, R30, R13, RZ ;  /* 0x0000000d1e0d7210 */ /* 0x008fca0007f1e0ff */
        /* <DEDUP_REMOVED lines=8> */
.L_x_6:
[----:B-1----:R-:W-:Y:S01]  /*0b20*/  SHF.R.U64 R8, R8, R19, R9 ;  /* 0x0000001308087219 */ /* 0x002fe20000001209 */
[----:B--2---:R-:W-:Y:S01]  /*0b30*/  VIADD R9, R22, 0xffffffff ;  /* 0xffffffff16097836 */ /* 0x004fe20000000000 */
[----:B------:R-:W-:Y:S01]  /*0b40*/  LOP3.LUT R15, R28, R15, RZ, 0xc0, !PT ;  /* 0x0000000f1c0f7212 */ /* 0x000fe200078ec0ff */
[----:B------:R-:W-:Y:S02]  /*0b50*/  IMAD.MOV R16, RZ, RZ, -R16 ;  /* 0x000000ffff107224 */ /* 0x000fe400078e0a10 */
[----:B------:R-:W-:Y:S01]  /*0b60*/  IMAD.MOV R10, RZ, RZ, -R8 ;  /* 0x000000ffff0a7224 */ /* 0x000fe200078e0a08 */
[----:B------:R-:W-:Y:S01]  /*0b70*/  LOP3.LUT R9, R20, R9, RZ, 0xc0, !PT ;  /* 0x0000000914097212 */ /* 0x000fe200078ec0ff */
[----:B------:R-:W-:Y:S02]  /*0b80*/  @P3 IMAD R6, R18, R16, R7 ;  /* 0x0000001012063224 */ /* 0x000fe400078e0207 */
[----:B------:R-:W-:Y:S02]  /*0b90*/  IMAD R15, R14, R8, R15 ;  /* 0x000000080e0f7224 */ /* 0x000fe400078e020f */
[----:B0-----:R-:W-:-:S02]  /*0ba0*/  IMAD R7, R10, R21, R30 ;  /* 0x000000150a077224 */ /* 0x001fc400078e021e */
[----:B------:R-:W-:Y:S02]  /*0bb0*/  IMAD R6, R15, R23, R6 ;  /* 0x000000170f067224 */ /* 0x000fe400078e0206 */
[----:B------:R-:W-:Y:S02]  /*0bc0*/  IMAD R7, R7, R22, R9 ;  /* 0x0000001607077224 */ /* 0x000fe400078e0209 */
[----:B------:R-:W-:-:S03]  /*0bd0*/  IMAD.MOV.U32 R11, RZ, RZ, 0x1 ;  /* 0x00000001ff0b7424 */ /* 0x000fc600078e00ff */
[----:B------:R-:W-:Y:S02]  /*0be0*/  SEL R12, R7, R6, !P3 ;  /* 0x00000006070c7207 */ /* 0x000fe40005800000 */
[----:B------:R-:W-:Y:S01]  /*0bf0*/  SEL R10, R6, R7, !P3 ;  /* 0x00000007060a7207 */ /* 0x000fe20005800000 */
[----:B------:R-:W-:-:S07]  /*0c00*/  IMAD.MOV.U32 R6, RZ, RZ, R25 ;  /* 0x000000ffff067224 */ /* 0x000fce00078e0019 */
.L_x_4:
[----:B------:R-:W-:-:S08]  /*0c10*/  NOP ;  /* 0x0000000000007918 */ /* 0x000fd00000000000 */
[----:B------:R-:W0:Y:S02]  /*0c20*/  USETMAXREG.TRY_ALLOC.CTAPOOL UP0, 0xe8 ;  /* 0x000000e8000079c8 */ /* 0x000e240008000600 */
[----:B0-----:R-:W-:-:S13]  /*0c30*/  PLOP3.LUT P0, PT, PT, PT, UP0, 0x80, 0x0 ;  /* 0x000000000000781c */ /* 0x001fda0003f0f008 */
[----:B------:R-:W-:Y:S05]  /*0c40*/  @!P0 BRA `(.L_x_4) ;  /* 0xfffffffc00f08947 */ /* 0x000fea000383ffff */
[----:B------:R-:W-:Y:S01]  /*0c50*/  ULDC.64 UR4, c[0x0][0x698] ;  /* 0x0001a60000047ab9 */ /* 0x000fe20000000a00 */
[----:B------:R-:W-:Y:S01]  /*0c60*/  ULDC.64 UR14, c[0x0][0x208] ;  /* 0x00008200000e7ab9 */ /* 0x000fe20000000a00 */
[----:B------:R-:W-:-:S04]  /*0c70*/  ISETP.NE.U32.AND P0, PT, RZ, UR4, PT ;  /* 0x00000004ff007c0c */ /* 0x000fc8000bf05070 */
[----:B------:R-:W-:-:S13]  /*0c80*/  ISETP.NE.AND.EX P0, PT, RZ, UR5, PT, P0 ;  /* 0x00000005ff007c0c */ /* 0x000fda000bf05300 */
[----:B------:R-:W-:Y:S05]  /*0c90*/  @!P0 BRA `(.L_x_7) ;  /* 0x00000000001c8947 */ /* 0x000fea0003800000 */
[----:B------:R-:W0:Y:S02]  /*0ca0*/  LDC.64 R8, c[0x0][0x698] ;  /* 0x0001a600ff087b82 */ /* 0x000e240000000a00 */
[----:B0-----:R-:W2:Y:S02]  /*0cb0*/  LDG.E.64 R8, desc[UR14][R8.64] ;  /* 0x0000000e08087981 */ /* 0x001ea4000c1e1b00 */
[----:B--2---:R-:W-:-:S04]  /*0cc0*/  ISETP.NE.U32.AND P0, PT, R8, RZ, PT ;  /* 0x000000ff0800720c */ /* 0x004fc80003f05070 */
[----:B------:R-:W-:-:S13]  /*0cd0*/  ISETP.NE.AND.EX P0, PT, R9, RZ, PT, P0 ;  /* 0x000000ff0900720c */ /* 0x000fda0003f05300 */
[----:B------:R-:W-:Y:S05]  /*0ce0*/  @!P0 BRA `(.L_x_7) ;  /* 0x0000000000088947 */ /* 0x000fea0003800000 */
[----:B------:R0:W5:Y:S01]  /*0cf0*/  LD.E R7, desc[UR14][R8.64] ;  /* 0x0000000e08077980 */ /* 0x000162000c101900 */
[----:B------:R-:W-:Y:S05]  /*0d00*/  BRA `(.L_x_8) ;  /* 0x0000000000207947 */ /* 0x000fea0003800000 */
.L_x_7:
[----:B------:R-:W-:Y:S02]  /*0d10*/  ULDC.64 UR4, c[0x0][0x688] ;  /* 0x0001a20000047ab9 */ /* 0x000fe40000000a00 */
[----:B------:R-:W-:-:S04]  /*0d20*/  ISETP.NE.U32.AND P0, PT, RZ, UR4, PT ;  /* 0x00000004ff007c0c */ /* 0x000fc8000bf05070 */
[----:B------:R-:W-:-:S13]  /*0d30*/  ISETP.NE.AND.EX P0, PT, RZ, UR5, PT, P0 ;  /* 0x00000005ff007c0c */ /* 0x000fda000bf05300 */
[----:B------:R-:W-:Y:S05]  /*0d40*/  @!P0 BRA `(.L_x_9) ;  /* 0x00000000000c8947 */ /* 0x000fea0003800000 */
[----:B------:R-:W0:Y:S02]  /*0d50*/  LDC.64 R8, c[0x0][0x688] ;  /* 0x0001a200ff087b82 */ /* 0x000e240000000a00 */
[----:B0-----:R1:W5:Y:S01]  /*0d60*/  LDG.E R7, desc[UR14][R8.64] ;  /* 0x0000000e08077981 */ /* 0x001362000c1e1900 */
[----:B------:R-:W-:Y:S05]  /*0d70*/  BRA `(.L_x_8) ;  /* 0x0000000000047947 */ /* 0x000fea0003800000 */
.L_x_9:
[----:B------:R-:W2:Y:S02]  /*0d80*/  LDC R7, c[0x0][0x680] ;  /* 0x0001a000ff077b82 */ /* 0x000ea40000000800 */
.L_x_8:
[----:B------:R-:W-:Y:S02]  /*0d90*/  ULDC.64 UR4, c[0x0][0x6a0] ;  /* 0x0001a80000047ab9 */ /* 0x000fe40000000a00 */
[----:B------:R-:W-:-:S04]  /*0da0*/  ISETP.NE.U32.AND P0, PT, RZ, UR4, PT ;  /* 0x00000004ff007c0c */ /* 0x000fc8000bf05070 */
[----:B------:R-:W-:-:S13]  /*0db0*/  ISETP.NE.AND.EX P0, PT, RZ, UR5, PT, P0 ;  /* 0x00000005ff007c0c */ /* 0x000fda000bf05300 */
[----:B------:R-:W-:Y:S05]  /*0dc0*/  @!P0 BRA `(.L_x_10) ;  /* 0x00000000001c8947 */ /* 0x000fea0003800000 */
[----:B01----:R-:W0:Y:S02]  /*0dd0*/  LDC.64 R8, c[0x0][0x6a0] ;  /* 0x0001a800ff087b82 */ /* 0x003e240000000a00 */
[----:B0-----:R-:W3:Y:S02]  /*0de0*/  LDG.E.64 R8, desc[UR14][R8.64] ;  /* 0x0000000e08087981 */ /* 0x001ee4000c1e1b00 */
[----:B---3--:R-:W-:-:S04]  /*0df0*/  ISETP.NE.U32.AND P0, PT, R8, RZ, PT ;  /* 0x000000ff0800720c */ /* 0x008fc80003f05070 */
[----:B------:R-:W-:-:S13]  /*0e00*/  ISETP.NE.AND.EX P0, PT, R9, RZ, PT, P0 ;  /* 0x000000ff0900720c */ /* 0x000fda0003f05300 */
[----:B------:R-:W-:Y:S05]  /*0e10*/  @!P0 BRA `(.L_x_10) ;  /* 0x0000000000088947 */ /* 0x000fea0003800000 */
[----:B------:R0:W5:Y:S01]  /*0e20*/  LD.E R8, desc[UR14][R8.64] ;  /* 0x0000000e08087980 */ /* 0x000162000c101900 */
[----:B------:R-:W-:Y:S05]  /*0e30*/  BRA `(.L_x_11) ;  /* 0x0000000000207947 */ /* 0x000fea0003800000 */
.L_x_10:
[----:B------:R-:W-:Y:S02]  /*0e40*/  ULDC.64 UR4, c[0x0][0x690] ;  /* 0x0001a40000047ab9 */ /* 0x000fe40000000a00 */
[----:B------:R-:W-:-:S04]  /*0e50*/  ISETP.NE.U32.AND P0, PT, RZ, UR4, PT ;  /* 0x00000004ff007c0c */ /* 0x000fc8000bf05070 */
[----:B------:R-:W-:-:S13]  /*0e60*/  ISETP.NE.AND.EX P0, PT, RZ, UR5, PT, P0 ;  /* 0x00000005ff007c0c */ /* 0x000fda000bf05300 */
[----:B------:R-:W-:Y:S05]  /*0e70*/  @!P0 BRA `(.L_x_12) ;  /* 0x00000000000c8947 */ /* 0x000fea0003800000 */
[----:B01----:R-:W0:Y:S02]  /*0e80*/  LDC.64 R8, c[0x0][0x690] ;  /* 0x0001a400ff087b82 */ /* 0x003e240000000a00 */
[----:B0-----:R1:W5:Y:S01]  /*0e90*/  LDG.E R8, desc[UR14][R8.64] ;  /* 0x0000000e08087981 */ /* 0x001362000c1e1900 */
[----:B------:R-:W-:Y:S05]  /*0ea0*/  BRA `(.L_x_11) ;  /* 0x0000000000047947 */ /* 0x000fea0003800000 */
.L_x_12:
[----:B01----:R-:W3:Y:S02]  /*0eb0*/  LDC R8, c[0x0][0x684] ;  /* 0x0001a100ff087b82 */ /* 0x003ee40000000800 */
.L_x_11:
[----:B------:R-:W-:-:S13]  /*0ec0*/  LOP3.LUT P0, RZ, R11, 0xff, RZ, 0xc0, !PT ;  /* 0x000000ff0bff7812 */ /* 0x000fda000780c0ff */
[----:B------:R-:W-:Y:S05]  /*0ed0*/  @!P0 EXIT ;  /* 0x000000000000894d */ /* 0x000fea0003800000 */
[----:B------:R-:W-:Y:S01]  /*0ee0*/  ULDC UR4, c[0x0][0x28c] ;  /* 0x0000a30000047ab9 */ /* 0x000fe20000000800 */
[----:B------:R-:W-:Y:S01]  /*0ef0*/  LOP3.LUT R156, R4, 0x1, RZ, 0xfc, !PT ;  /* 0x00000001049c7812 */ /* 0x000fe200078efcff */
[----:B------:R-:W-:-:S04]  /*0f00*/  UIADD3 UR4, UR4, 0x3f, URZ ;  /* 0x0000003f04047890 */ /* 0x000fc8000fffe03f */
[----:B------:R-:W-:-:S04]  /*0f10*/  USHF.R.S32.HI UR5, URZ, 0x1f, UR4 ;  /* 0x0000001f3f057899 */ /* 0x000fc80008011404 */
[----:B------:R-:W-:-:S03]  /*0f20*/  ULEA.HI UR5, UR5, UR4, URZ, 0x6 ;  /* 0x0000000405057291 */ /* 0x000fc6000f8f303f */
[----:B------:R-:W-:Y:S01]  /*0f30*/  UMOV UR4, URZ ;  /* 0x0000003f00047c82 */ /* 0x000fe20008000000 */
[----:B------:R-:W-:-:S03]  /*0f40*/  USHF.R.S32.HI UR6, URZ, 0x6, UR5 ;  /* 0x000000063f067899 */ /* 0x000fc60008011405 */
[----:B------:R-:W-:-:S09]  /*0f50*/  UMOV UR5, URZ ;  /* 0x0000003f00057c82 */ /* 0x000fd20008000000 */
.L_x_277:
[----:B01----:R-:W-:Y:S02]  /*0f60*/  LOP3.LUT R9, R0, 0x80, RZ, 0xc0, !PT ;  /* 0x0000008000097812 */ /* 0x003fe400078ec0ff */
[----:B------:R-:W-:Y:S02]  /*0f70*/  CS2R R150, SRZ ;  /* 0x0000000000967805 */ /* 0x000fe4000001ff00 */
[----:B------:R-:W-:Y:S02]  /*0f80*/  CS2R R24, SRZ ;  /* 0x0000000000187805 */ /* 0x000fe4000001ff00 */
[----:B----4-:R-:W-:Y:S02]  /*0f90*/  CS2R R26, SRZ ;  /* 0x00000000001a7805 */ /* 0x010fe4000001ff00 */
[----:B---3--:R-:W-:Y:S02]  /*0fa0*/  SHF.R.U32.HI R11, RZ, 0x7, R9 ;  /* 0x00000007ff0b7819 */ /* 0x008fe40000011609 */
[----:B------:R-:W-:-:S02]  /*0fb0*/  CS2R R28, SRZ ;  /* 0x00000000001c7805 */ /* 0x000fc4000001ff00 */
[----:B------:R-:W-:Y:S02]  /*0fc0*/  VIMNMX R9, RZ, UR6, PT ;  /* 0x00000006ff097c48 */ /* 0x000fe4000bfe0100 */
[----:B------:R-:W-:Y:S02]  /*0fd0*/  CS2R R30, SRZ ;  /* 0x00000000001e7805 */ /* 0x000fe4000001ff00 */
[----:B------:R-:W-:Y:S02]  /*0fe0*/  CS2R R32, SRZ ;  /* 0x0000000000207805 */ /* 0x000fe4000001ff00 */
[----:B------:R-:W-:Y:S01]  /*0ff0*/  CS2R R34, SRZ ;  /* 0x0000000000227805 */ /* 0x000fe2000001ff00 */
[----:B------:R-:W0:Y:S01]  /*1000*/  SHFL.IDX PT, R11, R11, RZ, 0x1f ;  /* 0x00001fff0b0b7589 */ /* 0x000e2200000e0000 */
[----:B------:R-:W-:Y:S02]  /*1010*/  IADD3 R9, -R9, UR6, RZ ;  /* 0x0000000609097c10 */ /* 0x000fe4000fffe1ff */
[----:B------:R-:W-:-:S02]  /*1020*/  CS2R R36, SRZ ;  /* 0x0000000000247805 */ /* 0x000fc4000001ff00 */
[----:B------:R-:W-:Y:S02]  /*1030*/  CS2R R38, SRZ ;  /* 0x0000000000267805 */ /* 0x000fe4000001ff00 */
[----:B------:R-:W-:Y:S02]  /*1040*/  CS2R R40, SRZ ;  /* 0x0000000000287805 */ /* 0x000fe4000001ff00 */
[----:B------:R-:W-:Y:S02]  /*1050*/  ISETP.GE.AND P0, PT, R9, 0x1, PT ;  /* 0x000000010900780c */ /* 0x000fe40003f06270 */
[----:B------:R-:W-:Y:S02]  /*1060*/  CS2R R42, SRZ ;  /* 0x00000000002a7805 */ /* 0x000fe4000001ff00 */
[----:B------:R-:W-:Y:S02]  /*1070*/  CS2R R44, SRZ ;  /* 0x00000000002c7805 */ /* 0x000fe4000001ff00 */
[----:B------:R-:W-:-:S02]  /*1080*/  CS2R R46, SRZ ;  /* 0x00000000002e7805 */ /* 0x000fc4000001ff00 */
[----:B------:R-:W-:Y:S02]  /*1090*/  CS2R R48, SRZ ;  /* 0x0000000000307805 */ /* 0x000fe4000001ff00 */
[----:B------:R-:W-:Y:S02]  /*10a0*/  CS2R R50, SRZ ;  /* 0x0000000000327805 */ /* 0x000fe4000001ff00 */
[----:B------:R-:W-:Y:S02]  /*10b0*/  CS2R R52, SRZ ;  /* 0x0000000000347805 */ /* 0x000fe4000001ff00 */
        /* <DEDUP_REMOVED lines=12> */
[----:B0-----:R-:W-:Y:S02]  /*1180*/  R2UR UR7, R11 ;  /* 0x000000000b0772ca */ /* 0x001fe400000e0000 */
        /* <DEDUP_REMOVED lines=35> */
[----:B------:R-:W-:Y:S01]  /*13c0*/  CS2R R148, SRZ ;  /* 0x0000000000947805 */ /* 0x000fe2000001ff00 */
[----:B--2--5:R-:W-:Y:S06]  /*13d0*/  @!P0 BRA `(.L_x_13) ;  /* 0x0000000400348947 */ /* 0x024fec0003800000 */
[----:B------:R-:W0:Y:S01]  /*13e0*/  S2UR UR10, SR_CgaCtaId ;  /* 0x00000000000a79c3 */ /* 0x000e220000008800 */
[----:B------:R-:W-:Y:S01]  /*13f0*/  ULEA.HI UR8, UR7, UR7, URZ, 0x1 ;  /* 0x0000000707087291 */ /* 0x000fe2000f8f083f */
[----:B------:R-:W-:Y:S01]  /*1400*/  IMAD.U32 R15, RZ, RZ, UR4 ;  /* 0x00000004ff0f7e24 */ /* 0x000fe2000f8e00ff */
[----:B------:R-:W-:Y:S01]  /*1410*/  UMOV UR9, 0x400 ;  /* 0x0000040000097882 */ /* 0x000fe20000000000 */
[----:B------:R-:W-:Y:S02]  /*1420*/  UPLOP3.LUT UP0, UPT, UPT, UPT, UPT, 0x40, 0x0 ;  /* 0x000000000000789c */ /* 0x000fe40003f0e870 */
[----:B------:R-:W-:Y:S01]  /*1430*/  ULOP3.LUT UR8, UR8, 0xffffe, URZ, 0xc0, !UPT ;  /* 0x000ffffe08087892 */ /* 0x000fe2000f8ec03f */
[----:B------:R-:W-:Y:S01]  /*1440*/  UMOV UR12, UR5 ;  /* 0x00000005000c7c82 */ /* 0x000fe20008000000 */
[----:B------:R-:W-:Y:S02]  /*1450*/  UMOV UR13, UR5 ;  /* 0x00000005000d7c82 */ /* 0x000fe40008000000 */
[----:B------:R-:W-:-:S02]  /*1460*/  UIADD3 UR8, UR7, -UR8, URZ ;  /* 0x8000000807087290 */ /* 0x000fc4000fffe03f */
[----:B0-----:R-:W-:-:S04]  /*1470*/  ULEA UR9, UR10, UR9, 0x18 ;  /* 0x000000090a097291 */ /* 0x001fc8000f8ec03f */
[----:B------:R-:W-:-:S04]  /*1480*/  ULEA UR8, UR8, UR9, 0xc ;  /* 0x0000000908087291 */ /* 0x000fc8000f8e603f */
[----:B------:R-:W-:-:S04]  /*1490*/  UIADD3 UR8, UR8, 0x100, URZ ;  /* 0x0000010008087890 */ /* 0x000fc8000fffe03f */
[----:B------:R-:W-:-:S04]  /*14a0*/  USHF.R.U32.HI UR8, URZ, 0x4, UR8 ;  /* 0x000000043f087899 */ /* 0x000fc80008011608 */
[----:B------:R-:W-:-:S12]  /*14b0*/  ULOP3.LUT UR7, UR8, 0x3fff, URZ, 0xc0, !UPT ;  /* 0x00003fff08077892 */ /* 0x000fd8000f8ec03f */
.L_x_20:
[----:B------:R-:W-:-:S13]  /*14c0*/  ISETP.NE.AND P1, PT, R156, 0x3, PT ;  /* 0x000000039c00780c */ /* 0x000fda0003f25270 */
[----:B01----:R-:W-:Y:S05]  /*14d0*/  @!P1 BRA `(.L_x_14) ;  /* 0x0000000000049947 */ /* 0x003fea0003800000 */
[----:B------:R-:W-:Y:S01]  /*14e0*/  BPT.TRAP 0x1 ;  /* 0x000000040000795c */ /* 0x000fe20000300000 */
.L_x_14:
[----:B------:R-:W0:Y:S01]  /*14f0*/  S2UR UR9, SR_CgaCtaId ;  /* 0x00000000000979c3 */ /* 0x000e220000008800 */
[----:B------:R-:W-:Y:S01]  /*1500*/  UMOV UR8, 0x400 ;  /* 0x0000040000087882 */ /* 0x000fe20000000000 */
[----:B------:R-:W-:Y:S01]  /*1510*/  SHF.L.U32 R13, R15, 0x1f, RZ ;  /* 0x0000001f0f0d7819 */ /* 0x000fe200000006ff */
[----:B0-----:R-:W-:-:S04]  /*1520*/  ULEA UR16, UR9, UR8, 0x18 ;  /* 0x0000000809107291 */ /* 0x001fc8000f8ec03f */
[----:B------:R-:W-:-:S09]  /*1530*/  ULEA UR8, UR12, UR16, 0x3 ;  /* 0x000000100c087291 */ /* 0x000fd2000f8e183f */
[----:B------:R0:W1:Y:S01]  /*1540*/  SYNCS.PHASECHK.TRANS64.TRYWAIT P0, [UR8], R13 ;  /* 0x0000000dff0075a7 */ /* 0x0000620008000148 */
[----:B------:R-:W-:Y:S05]  /*1550*/  @!P1 BRA `(.L_x_15) ;  /* 0x0000000000049947 */ /* 0x000fea0003800000 */
[----:B------:R-:W-:Y:S01]  /*1560*/  BPT.TRAP 0x1 ;  /* 0x000000040000795c */ /* 0x000fe20000300000 */
.L_x_15:
[C---:B------:R-:W-:Y:S02]  /*1570*/  IMAD.SHL.U32 R11, R0.reuse, 0x20, RZ ;  /* 0x00000020000b7824 */ /* 0x040fe400078e00ff */
[C---:B------:R-:W-:Y:S02]  /*1580*/  IMAD.SHL.U32 R14, R0.reuse, 0x200, RZ ;  /* 0x00000200000e7824 */ /* 0x040fe400078e00ff */
[----:B------:R-:W-:Y:S01]  /*1590*/  IMAD.SHL.U32 R16, R0, 0x10, RZ ;  /* 0x0000001000107824 */ /* 0x000fe200078e00ff */
[----:B------:R-:W-:-:S04]  /*15a0*/  LOP3.LUT R11, R11, 0x1c00, RZ, 0xc0, !PT ;  /* 0x00001c000b0b7812 */ /* 0x000fc800078ec0ff */
[----:B------:R-:W-:Y:S01]  /*15b0*/  LOP3.LUT R11, R11, 0x200, R14, 0xf8, !PT ;  /* 0x000002000b0b7812 */ /* 0x000fe200078ef80e */
[----:B------:R-:W-:-:S03]  /*15c0*/  IMAD.U32 R14, RZ, RZ, UR12 ;  /* 0x0000000cff0e7e24 */ /* 0x000fc6000f8e00ff */
[----:B------:R-:W-:-:S04]  /*15d0*/  LOP3.LUT R11, R11, 0x1c0, R16, 0xf8, !PT ;  /* 0x000001c00b0b7812 */ /* 0x000fc800078ef810 */
[----:B------:R-:W-:-:S05]  /*15e0*/  SHF.R.U32.HI R11, RZ, 0x3, R11 ;  /* 0x00000003ff0b7819 */ /* 0x000fca000001160b */
[----:B------:R-:W-:Y:S01]  /*15f0*/  IMAD R11, R14, 0x400, R11 ;  /* 0x000004000e0b7824 */ /* 0x000fe200078e020b */
[----:B-1----:R-:W-:Y:S06]  /*1600*/  @P0 BRA `(.L_x_16) ;  /* 0x0000000000080947 */ /* 0x002fec0003800000 */
[----:B------:R-:W1:Y:S02]  /*1610*/  SYNCS.PHASECHK.TRANS64.TRYWAIT P0, [UR8], R13 ;  /* 0x0000000dff0075a7 */ /* 0x000e640008000148 */
[----:B-1----:R-:W-:Y:S05]  /*1620*/  @!P0 BRA `(.L_x_17) ;  /* 0x000000b400648947 */ /* 0x002fea0003800000 */
.L_x_16:
[----:B------:R-:W4:Y:S01]  /*1630*/  LDS.64 R152, [R11+UR16+0x32100] ;  /* 0x032100100b987984 */ /* 0x000f220008000a00 */
[----:B------:R-:W-:Y:S02]  /*1640*/  UIADD3 UR8, UR16, 0xa100, URZ ;  /* 0x0000a10010087890 */ /* 0x000fe4000fffe03f */
[----:B------:R-:W-:Y:S02]  /*1650*/  ULOP3.LUT UR9, UR7, 0x10000, URZ, 0xfc, !UPT ;  /* 0x0001000007097892 */ /* 0x000fe4000f8efc3f */
[----:B------:R-:W-:Y:S01]  /*1660*/  USHF.R.U32.HI UR8, URZ, 0x4, UR8 ;  /* 0x000000043f087899 */ /* 0x000fe20008011608 */
[----:B------:R-:W-:-:S03]  /*1670*/  UMOV UR11, 0x40000040 ;  /* 0x40000040000b7882 */ /* 0x000fc60000000000 */
[----:B------:R-:W-:-:S04]  /*1680*/  ULOP3.LUT UR8, UR8, 0x3fff, URZ, 0xc0, !UPT ;  /* 0x00003fff08087892 */ /* 0x000fc8000f8ec03f */
[----:B------:R-:W-:Y:S02]  /*1690*/  ULOP3.LUT UR10, UR8, 0x10000, URZ, 0xfc, !UPT ;  /* 0x00010000080a7892 */ /* 0x000fe4000f8efc3f */
[----:B------:R-:W-:Y:S02]  /*16a0*/  ULEA UR8, UR12, UR9, 0x9 ;  /* 0x000000090c087291 */ /* 0x000fe4000f8e483f */
[----:B------:R-:W-:Y:S01]  /*16b0*/  ULEA UR10, UR12, UR10, 0xb ;  /* 0x0000000a0c0a7291 */ /* 0x000fe2000f8e583f */
[----:B------:R-:W-:Y:S01]  /*16c0*/  UMOV UR9, 0x80000020 ;  /* 0x8000002000097882 */ /* 0x000fe20000000000 */
[----:B----4-:R-:W-:-:S07]  /*16d0*/  WARPGROUP.ARRIVE ;  /* 0x00000000000079c5 */ /* 0x010fce0000000000 */
[----:B------:R-:W-:Y:S01]  /*16e0*/  HGMMA.SP.64x256x32.F32.BF16 R24, gdesc[UR8], R24, UP0, R152, 0x0 ;  /* 0x0be09800081879f0 */ /* 0x000fe2000bf01a18 */
[----:B------:R-:W-:Y:S02]  /*16f0*/  UIADD3 UR8, UR8, 0x2, URZ ;  /* 0x0000000208087890 */ /* 0x000fe4000fffe03f */
[----:B------:R-:W-:Y:S01]  /*1700*/  UIADD3 UR10, UR10, 0x4, URZ ;  /* 0x000000040a0a7890 */ /* 0x000fe2000fffe03f */
[----:B------:R-:W-:Y:S01]  /*1710*/  UMOV UR9, 0x80000020 ;  /* 0x8000002000097882 */ /* 0x000fe20000000000 */
[----:B------:R-:W-:-:S15]  /*1720*/  UMOV UR11, 0x40000040 ;  /* 0x40000040000b7882 */ /* 0x000fde0000000000 */
[----:B------:R-:W-:-:S12]  /*1730*/  NOP ;  /* 0x0000000000007918 */ /* 0x000fd80000000000 */
[----:B------:R-:W-:Y:S03]  /*1740*/  HGMMA.SP.64x256x32.F32.BF16 R24, gdesc[UR8], R24, R153, 0x0, gsb0 ;  /* 0x0be09900081879f0 */ /* 0x000fe60008001a18 */
[----:B------:R-:W-:Y:S02]  /*1750*/  WARPGROUP.DEPBAR.LE gsb0, 0x0 ;  /* 0x00008000000079c5 */ /* 0x000fe40000010000 */
[----:B------:R-:W-:Y:S05]  /*1760*/  @!P1 BRA `(.L_x_18) ;  /* 0x0000000000049947 */ /* 0x000fea0003800000 */
[----:B------:R-:W-:Y:S01]  /*1770*/  BPT.TRAP 0x1 ;  /* 0x000000040000795c */ /* 0x000fe20000300000 */
.L_x_18:
[----:B------:R-:W-:Y:S01]  /*1780*/  ULEA UR8, UR13, UR16, 0x3 ;  /* 0x000000100d087291 */ /* 0x000fe2000f8e183f */
[----:B------:R-:W-:-:S03]  /*1790*/  ISETP.GT.U32.AND P0, PT, R4, 0x1, PT ;  /* 0x000000010400780c */ /* 0x000fc60003f04070 */
[----:B------:R-:W-:-:S04]  /*17a0*/  UIADD3 UR8, UR8, 0x28, URZ ;  /* 0x0000002808087890 */ /* 0x000fc8000fffe03f */
[----:B------:R-:W-:-:S09]  /*17b0*/  UPRMT UR8, URZ, 0x654, UR8 ;  /* 0x000006543f087896 */ /* 0x000fd20008000008 */
[----:B------:R-:W-:Y:S01]  /*17c0*/  SYNCS.ARRIVE.TRANS64.RED.A1T0 RZ, [UR8], RZ ;  /* 0x000000ffffff79a7 */ /* 0x000fe20008100408 */
[----:B------:R-:W-:Y:S05]  /*17d0*/  @P0 BRA `(.L_x_19) ;  /* 0x0000000000040947 */ /* 0x000fea0003800000 */
[----:B------:R-:W-:Y:S01]  /*17e0*/  BPT.TRAP 0x1 ;  /* 0x000000040000795c */ /* 0x000fe20000300000 */
.L_x_19:
[----:B------:R-:W-:Y:S01]  /*17f0*/  UIADD3 UR12, UR12, 0x1, URZ ;  /* 0x000000010c0c7890 */ /* 0x000fe2000fffe03f */
[C---:B------:R-:W-:Y:S01]  /*1800*/  ISETP.GT.AND P0, PT, R9.reuse, 0x1, PT ;  /* 0x000000010900780c */ /* 0x040fe20003f04270 */
[----:B------:R-:W-:Y:S01]  /*1810*/  UIADD3 UR13, UR13, 0x1, URZ ;  /* 0x000000010d0d7890 */ /* 0x000fe2000fffe03f */
[----:B------:R-:W-:Y:S01]  /*1820*/  VIADD R9, R9, 0xffffffff ;  /* 0xffffffff09097836 */ /* 0x000fe20000000000 */
[----:B------:R-:W-:Y:S02]  /*1830*/  UISETP.NE.AND UP0, UPT, UR12, 0x5, UPT ;  /* 0x000000050c00788c */ /* 0x000fe4000bf05270 */
[----:B------:R-:W-:Y:S02]  /*1840*/  UISETP.NE.AND UP1, UPT, UR13, 0x5, UPT ;  /* 0x000000050d00788c */ /* 0x000fe4000bf25270 */
[----:B------:R-:W-:Y:S02]  /*1850*/  USEL UR8, URZ, 0x1, UP0 ;  /* 0x000000013f087887 */ /* 0x000fe40008000000 */
[----:B------:R-:W-:-:S02]  /*1860*/  USEL UR12, UR12, URZ, UP0 ;  /* 0x0000003f0c0c7287 */ /* 0x000fc40008000000 */
[----:B------:R-:W-:Y:S02]  /*1870*/  USEL UR13, UR13, URZ, UP1 ;  /* 0x0000003f0d0d7287 */ /* 0x000fe40008800000 */
[----:B------:R-:W-:Y:S01]  /*1880*/  UPLOP3.LUT UP0, UPT, UPT, UPT, UPT, 0x80, 0x0 ;  /* 0x000000000000789c */ /* 0x000fe20003f0f070 */
[----:B------:R-:W-:Y:S01]  /*1890*/  LOP3.LUT R15, R15, UR8, RZ, 0x3c, !PT ;  /* 0x000000080f0f7c12 */ /* 0x000fe2000f8e3cff */
[----:B------:R-:W-:Y:S09]  /*18a0*/  @P0 BRA `(.L_x_20) ;  /* 0xfffffffc00040947 */ /* 0x000ff2000383ffff */
.L_x_13:
[----:B------:R-:W4:Y:S01]  /*18b0*/  LDC R15, c[0x0][0x288] ;  /* 0x0000a200ff0f7b82 */ /* 0x000f220000000800 */
[----:B------:R-:W-:Y:S01]  /*18c0*/  LOP3.LUT R9, R0, 0x60, RZ, 0xc0, !PT ;  /* 0x0000006000097812 */ /* 0x000fe200078ec0ff */
[----:B------:R-:W-:Y:S01]  /*18d0*/  UIADD3 UR5, UR6, UR5, URZ ;  /* 0x0000000506057290 */ /* 0x000fe2000fffe03f */
[--C-:B------:R-:W-:Y:S01]  /*18e0*/  SHF.R.U32.HI R11, RZ, 0x2, R0.reuse ;  /* 0x00000002ff0b7819 */ /* 0x100fe20000011600 */
[----:B------:R-:W-:Y:S01]  /*18f0*/  ULDC UR12, c[0x0][0x284] ;  /* 0x0000a100000c7ab9 */ /* 0x000fe20000000800 */
[----:B------:R-:W-:Y:S01]  /*1900*/  SHF.R.U32.HI R9, RZ, 0x5, R9 ;  /* 0x00000005ff097819 */ /* 0x000fe20000011609 */
[----:B------:R-:W-:Y:S01]  /*1910*/  UISETP.GT.U32.AND UP0, UPT, UR5, 0x4, UPT ;  /* 0x000000040500788c */ /* 0x000fe2000bf04070 */
[----:B-1----:R-:W-:Y:S01]  /*1920*/  LOP3.LUT R14, R11, 0x7, RZ, 0xc0, !PT ;  /* 0x000000070b0e7812 */ /* 0x002fe200078ec0ff */
[----:B------:R-:W-:Y:S01]  /*1930*/  UISETP.GE.U32.AND UP1, UPT, UR6, 0x5, UPT ;  /* 0x000000050600788c */ /* 0x000fe2000bf26070 */
[----:B------:R-:W-:Y:S01]  /*1940*/  SHF.R.U32.HI R16, RZ, 0x1, R0 ;  /* 0x00000001ff107819 */ /* 0x000fe20000011600 */
[C---:B------:R-:W-:Y:S01]  /*1950*/  IMAD.SHL.U32 R11, R9.reuse, 0x10, RZ ;  /* 0x00000010090b7824 */ /* 0x040fe200078e00ff */
[----:B------:R-:W-:Y:S01]  /*1960*/  SHF.R.S32.HI R20, RZ, 0x1f, R6 ;  /* 0x0000001fff147819 */ /* 0x000fe20000011406 */
[--C-:B------:R-:W-:Y:S01]  /*1970*/  IMAD R18, R9, -0x10, -R14.reuse ;  /* 0xfffffff009127824 */ /* 0x100fe200078e0a0e */
[----:B------:R-:W-:Y:S01]  /*1980*/  LOP3.LUT R9, R5, 0x1, RZ, 0xc0, !PT ;  /* 0x0000000105097812 */ /* 0x000fe200078ec0ff */
[----:B------:R-:W-:Y:S01]  /*1990*/  UISETP.LT.U32.AND UP0, UPT, UR6, 0x5, UP0 ;  /* 0x000000050600788c */ /* 0x000fe20008701070 */
[----:B------:R-:W-:Y:S01]  /*19a0*/  LOP3.LUT R11, R11, 0xfffffff0, R14, 0xe2, !PT ;  /* 0xfffffff00b0b7812 */ /* 0x000fe200078ee20e */
[----:B------:R-:W-:Y:S01]  /*19b0*/  IMAD.SHL.U32 R14, R10, 0x80, RZ ;  /* 0x000000800a0e7824 */ /* 0x000fe200078e00ff */
[----:B------:R-:W-:Y:S01]  /*19c0*/  ULDC.64 UR10, c[0x0][0x6d0] ;  /* 0x0001b400000a7ab9 */ /* 0x000fe20000000a00 */
[----:B0-----:R-:W-:Y:S01]  /*19d0*/  IMAD R13, R9, -0x40, R18 ;  /* 0xffffffc0090d7824 */ /* 0x001fe200078e0212 */
[----:B------:R-:W-:Y:S01]  /*19e0*/  LOP3.LUT R11, R11, 0x40, R16, 0xf8, !PT ;  /* 0x000000400b0b7812 */ /* 0x000fe200078ef810 */
[----:B------:R-:W-:Y:S01]  /*19f0*/  IMAD.SHL.U32 R18, R12, 0x100, RZ ;  /* 0x000001000c127824 */ /* 0x000fe200078e00ff */
[----:B------:R-:W-:Y:S01]  /*1a00*/  UIMAD.WIDE.U32 UR8, UR5, -0x33333333, URZ ;  /* 0xcccccccd050878a5 */ /* 0x000fe2000f8e003f */
[----:B------:R-:W-:Y:S01]  /*1a10*/  LOP3.LUT R9, R0, 0x3, RZ, 0xc0, !PT ;  /* 0x0000000300097812 */ /* 0x000fe200078ec0ff */
[----:B------:R-:W-:Y:S01]  /*1a20*/  USEL UR7, URZ, 0x1, !UP0 ;  /* 0x000000013f077887 */ /* 0x000fe2000c000000 */
[----:B------:R-:W-:Y:S01]  /*1a30*/  LOP3.LUT R152, R11, R14, RZ, 0xfc, !PT ;  /* 0x0000000e0b987212 */ /* 0x000fe200078efcff */
[----:B------:R-:W-:Y:S01]  /*1a40*/  IMAD R11, R20, UR10, RZ ;  /* 0x0000000a140b7c24 */ /* 0x000fe2000f8e02ff */
[----:B----4-:R-:W-:Y:S01]  /*1a50*/  ISETP.GE.AND P0, PT, R18, R15, PT ;  /* 0x0000000f1200720c */ /* 0x010fe20003f06270 */
[----:B------:R-:W-:Y:S01]  /*1a60*/  USHF.R.U32.HI UR8, URZ, 0x2, UR9 ;  /* 0x000000023f087899 */ /* 0x000fe20008011609 */
[--C-:B------:R-:W-:Y:S01]  /*1a70*/  SHF.R.S32.HI R153, RZ, 0x1f, R152.reuse ;  /* 0x0000001fff997819 */ /* 0x100fe20000011498 */
[----:B------:R-:W-:Y:S01]  /*1a80*/  ULOP3.LUT UR4, UR4, UR7, URZ, 0x3c, !UPT ;  /* 0x0000000704047292 */ /* 0x000fe2000f8e3c3f */
[----:B------:R-:W-:Y:S01]  /*1a90*/  ISETP.GE.OR P0, PT, R14, UR12, P0 ;  /* 0x0000000c0e007c0c */ /* 0x000fe20008706670 */
[C---:B------:R-:W-:Y:S01]  /*1aa0*/  IMAD R17, R6.reuse, UR11, R11 ;  /* 0x0000000b06117c24 */ /* 0x040fe2000f8e020b */
[----:B------:R-:W-:Y:S01]  /*1ab0*/  UIMAD UR5, UR8, -0x5, UR5 ;  /* 0xfffffffb080578a4 */ /* 0x000fe2000f8e0205 */
[----:B------:R-:W-:Y:S01]  /*1ac0*/  IMAD.WIDE.U32 R10, R6, UR10, R152 ;  /* 0x0000000a060a7c25 */ /* 0x000fe2000f8e0098 */
[----:B------:R-:W-:Y:S01]  /*1ad0*/  @UP1 ULOP3.LUT UR4, UR4, 0x1, UR8, 0x78, !UPT ;  /* 0x0000000104041892 */ /* 0x000fe2000f8e7808 */
[----:B------:R-:W-:-:S02]  /*1ae0*/  WARPGROUP.DEPBAR.LE gsb0, 0x0 ;  /* 0x00008000000079c5 */ /* 0x000fc40000010000 */
[----:B------:R-:W-:Y:S01]  /*1af0*/  IMAD R15, R9, -0x2, R15 ;  /* 0xfffffffe090f7824 */ /* 0x000fe200078e020f */
[----:B------:R-:W-:Y:S01]  /*1b00*/  IADD3 R9, -R14, UR12, R13 ;  /* 0x0000000c0e097c10 */ /* 0x000fe2000fffe10d */
[----:B------:R-:W-:Y:S02]  /*1b10*/  IMAD.IADD R17, R11, 0x1, R17 ;  /* 0x000000010b117824 */ /* 0x000fe400078e0211 */
[----:B------:R-:W-:Y:S02]  /*1b20*/  IMAD.MOV.U32 R16, RZ, RZ, R10 ;  /* 0x000000ffff107224 */ /* 0x000fe400078e000a */
[----:B------:R-:W-:Y:S02]  /*1b30*/  IMAD.IADD R11, R15, 0x1, -R18 ;  /* 0x000000010f0b7824 */ /* 0x000fe400078e0a12 */
[----:B------:R-:W-:Y:S01]  /*1b40*/  IMAD.MOV.U32 R10, RZ, RZ, -0x1 ;  /* 0xffffffffff0a7424 */ /* 0x000fe200078e00ff */
[----:B------:R-:W-:Y:S06]  /*1b50*/  @P0 BRA `(.L_x_21) ;  /* 0x0000009000940947 */ /* 0x000fec0003800000 */
[----:B------:R-:W0:Y:S01]  /*1b60*/  LDC.64 R14, c[0x0][0x6c8] ;  /* 0x0001b200ff0e7b82 */ /* 0x000e220000000a00 */
[----:B------:R-:W-:Y:S01]  /*1b70*/  IMAD.WIDE R12, R12, 0x100, RZ ;  /* 0x000001000c0c7825 */ /* 0x000fe200078e02ff */
[----:B---3-5:R-:W-:Y:S01]  /*1b80*/  FSETP.NEU.AND P1, PT, R8, RZ, PT ;  /* 0x000000ff0800720b */ /* 0x028fe20003f2d000 */
[----:B------:R-:W-:Y:S01]  /*1b90*/  BSSY B0, `(.L_x_21) ;  /* 0x0000921000007945 */ /* 0x000fe20003800000 */
[----:B------:R-:W-:Y:S01]  /*1ba0*/  ISETP.GT.AND P0, PT, R11, RZ, PT ;  /* 0x000000ff0b00720c */ /* 0x000fe20003f04270 */
[----:B------:R-:W-:-:S03]  /*1bb0*/  IMAD.SHL.U32 R19, R0, 0x2, RZ ;  /* 0x0000000200137824 */ /* 0x000fc600078e00ff */
[----:B------:R-:W-:Y:S02]  /*1bc0*/  ISETP.GT.AND P5, PT, R9, RZ, P0 ;  /* 0x000000ff0900720c */ /* 0x000fe400007a4270 */
[----:B------:R-:W-:Y:S01]  /*1bd0*/  LOP3.LUT R163, R12, 0x6, R19, 0xf8, !PT ;  /* 0x000000060ca37812 */ /* 0x000fe200078ef813 */
[----:B0-----:R-:W-:-:S04]  /*1be0*/  IMAD R18, R13, R14, RZ ;  /* 0x0000000e0d127224 */ /* 0x001fc800078e02ff */
[----:B------:R-:W-:-:S04]  /*1bf0*/  IMAD.WIDE.U32 R22, R163, R14, R16 ;  /* 0x0000000ea3167225 */ /* 0x000fc800078e0010 */
[----:B------:R-:W-:-:S04]  /*1c00*/  IMAD R17, R163, R15, R18 ;  /* 0x0000000fa3117224 */ /* 0x000fc800078e0212 */
[----:B------:R-:W-:Y:S01]  /*1c10*/  IMAD.IADD R165, R23, 0x1, R17 ;  /* 0x0000000117a57824 */ /* 0x000fe200078e0211 */
[----:B------:R-:W-:Y:S06]  /*1c20*/  @!P1 BRA `(.L_x_22) ;  /* 0x0000006400589947 */ /* 0x000fec0003800000 */
[----:B------:R-:W-:Y:S01]  /*1c30*/  ULDC.64 UR8, c[0x0][0x6b8] ;  /* 0x0001ae0000087ab9 */ /* 0x000fe20000000a00 */
[----:B------:R-:W-:Y:S01]  /*1c40*/  ULDC.64 UR12, c[0x0][0x6b0] ;  /* 0x0001ac00000c7ab9 */ /* 0x000fe20000000a00 */
[----:B------:R-:W-:Y:S01]  /*1c50*/  IMAD R17, R20, UR8, RZ ;  /* 0x0000000814117c24 */ /* 0x000fe2000f8e02ff */
[----:B------:R-:W-:Y:S01]  /*1c60*/  ULDC.64 UR16, c[0x0][0x6a8] ;  /* 0x0001aa0000107ab9 */ /* 0x000fe20000000a00 */
[----:B------:R-:W-:Y:S01]  /*1c70*/  IMAD.WIDE.U32 R20, R6, UR8, R152 ;  /* 0x0000000806147c25 */ /* 0x000fe2000f8e0098 */
[----:B------:R-:W-:-:S03]  /*1c80*/  ULDC.64 UR10, c[0x0][0x6c0] ;  /* 0x0001b000000a7ab9 */ /* 0x000fc60000000a00 */
[----:B------:R-:W-:Y:S02]  /*1c90*/  IMAD R159, R6, UR9, R17 ;  /* 0x00000009069f7c24 */ /* 0x000fe4000f8e0211 */
[----:B------:R-:W-:Y:S02]  /*1ca0*/  IMAD R12, R13, UR12, RZ ;  /* 0x0000000c0d0c7c24 */ /* 0x000fe4000f8e02ff */
[----:B------:R-:W-:Y:S02]  /*1cb0*/  IMAD.IADD R21, R21, 0x1, R159 ;  /* 0x0000000115157824 */ /* 0x000fe400078e029f */
[C---:B------:R-:W-:Y:S02]  /*1cc0*/  IMAD R161, R163.reuse, UR13, R12 ;  /* 0x0000000da3a17c24 */ /* 0x040fe4000f8e020c */
[----:B------:R-:W-:-:S04]  /*1cd0*/  IMAD.WIDE.U32 R12, R163, UR12, R20 ;  /* 0x0000000ca30c7c25 */ /* 0x000fc8000f8e0014 */
[----:B------:R-:W-:Y:S01]  /*1ce0*/  IMAD.IADD R13, R13, 0x1, R161 ;  /* 0x000000010d0d7824 */ /* 0x000fe200078e02a1 */
[----:B------:R-:W-:-:S04]  /*1cf0*/  LEA R18, P1, R12, UR16, 0x2 ;  /* 0x000000100c127c11 */ /* 0x000fc8000f8210ff */
[----:B------:R-:W-:Y:S02]  /*1d00*/  LEA.HI.X R19, R12, UR17, R13, 0x2, P1 ;  /* 0x000000110c137c11 */ /* 0x000fe400088f140d */
[----:B------:R-:W0:Y:S03]  /*1d10*/  LDC.64 R12, c[0x0][0x6b0] ;  /* 0x0001ac00ff0c7b82 */ /* 0x000e260000000a00 */
[----:B------:R-:W3:Y:S01]  /*1d20*/  @P5 LDG.E.LTC128B R157, desc[UR14][R18.64] ;  /* 0x0000000e129d5981 */ /* 0x000ee2000c1e1920 */
[C---:B------:R-:W-:Y:S01]  /*1d30*/  LEA R16, P1, R22.reuse, UR10, 0x2 ;  /* 0x0000000a16107c11 */ /* 0x040fe2000f8210ff */
[----:B------:R-:W-:Y:S01]  /*1d40*/  BSSY B1, `(.L_x_23) ;  /* 0x0000015000017945 */ /* 0x000fe20003800000 */
[----:B------:R-:W-:Y:S02]  /*1d50*/  ISETP.GT.AND P0, PT, R9, 0x8, P0 ;  /* 0x000000080900780c */ /* 0x000fe40000704270 */
[----:B------:R-:W-:-:S02]  /*1d60*/  LEA.HI.X R17, R22, UR11, R165, 0x2, P1 ;  /* 0x0000000b16117c11 */ /* 0x000fc400088f14a5 */
[----:B------:R-:W-:Y:S01]  /*1d70*/  ISETP.GT.AND P1, PT, R11, 0x1, PT ;  /* 0x000000010b00780c */ /* 0x000fe20003f24270 */
[----:B0-----:R-:W-:-:S04]  /*1d80*/  IMAD.WIDE.U32 R154, R163, UR12, R12 ;  /* 0x0000000ca39a7c25 */ /* 0x001fc8000f8e000c */
[----:B------:R-:W-:-:S04]  /*1d90*/  IMAD.WIDE.U32 R12, R163, UR12, R152 ;  /* 0x0000000ca30c7c25 */ /* 0x000fc8000f8e0098 */
[C---:B------:R-:W-:Y:S02]  /*1da0*/  IMAD.IADD R163, R161.reuse, 0x1, R155 ;  /* 0x00000001a1a37824 */ /* 0x040fe400078e029b */
[----:B------:R-:W-:Y:S02]  /*1db0*/  IMAD.IADD R13, R161, 0x1, R13 ;  /* 0x00000001a10d7824 */ /* 0x000fe400078e020d */
[----:B------:R-:W-:-:S04]  /*1dc0*/  IMAD.WIDE.U32 R12, R6, UR8, R12 ;  /* 0x00000008060c7c25 */ /* 0x000fc8000f8e000c */
[----:B---3--:R-:W-:-:S04]  /*1dd0*/  FMUL R23, R157, R8 ;  /* 0x000000089d177220 */ /* 0x008fc80000400000 */
[----:B--2---:R-:W-:Y:S01]  /*1de0*/  FFMA R165, R24, R7, R23 ;  /* 0x0000000718a57223 */ /* 0x004fe20000000017 */
[-C--:B------:R-:W-:Y:S02]  /*1df0*/  IADD3 R23, P2, R20, R154.reuse, RZ ;  /* 0x0000009a14177210 */ /* 0x080fe40007f5e0ff */
[----:B------:R-:W-:Y:S02]  /*1e00*/  IADD3 R154, P4, R152, R154, RZ ;  /* 0x0000009a989a7210 */ /* 0x000fe40007f9e0ff */
[----:B------:R0:W-:Y:S01]  /*1e10*/  @P5 STG.E desc[UR14][R16.64], R165 ;  /* 0x000000a510005986 */ /* 0x0001e2000c10190e */
[----:B------:R-:W-:Y:S01]  /*1e20*/  ISETP.GT.AND P5, PT, R9, RZ, P1 ;  /* 0x000000ff0900720c */ /* 0x000fe20000fa4270 */
[----:B------:R-:W-:Y:S01]  /*1e30*/  IMAD.X R24, R163, 0x1, R21, P2 ;  /* 0x00000001a3187824 */ /* 0x000fe200010e0615 */
[----:B------:R-:W-:Y:S02]  /*1e40*/  LEA R22, P2, R23, UR16, 0x2 ;  /* 0x0000001017167c11 */ /* 0x000fe4000f8410ff */
[----:B------:R-:W-:-:S02]  /*1e50*/  LEA R20, P6, R14, R16, 0x2 ;  /* 0x000000100e147211 */ /* 0x000fc400078c10ff */
[----:B------:R-:W-:-:S07]  /*1e60*/  LEA.HI.X R23, R23, UR17, R24, 0x2, P2 ;  /* 0x0000001117177c11 */ /* 0x000fce00090f1418 */
[----:B0-----:R-:W-:Y:S05]  /*1e70*/  @!P5 BRA `(.L_x_24) ;  /* 0x000000000004d947 */ /* 0x001fea0003800000 */
[----:B------:R0:W5:Y:S02]  /*1e80*/  LDG.E.LTC128B R157, desc[UR14][R22.64] ;  /* 0x0000000e169d7981 */ /* 0x000164000c1e1920 */
.L_x_24:
[----:B------:R-:W-:Y:S05]  /*1e90*/  BSYNC B1 ;  /* 0x0000000000017941 */ /* 0x000fea0003800000 */
.L_x_23:
[----:B-----5:R-:W-:Y:S01]  /*1ea0*/  FMUL R152, R157, R8 ;  /* 0x000000089d987220 */ /* 0x020fe20000400000 */
[----:B------:R-:W-:Y:S01]  /*1eb0*/  LEA.HI.X R21, R14, R17, R15, 0x2, P6 ;  /* 0x000000110e157211 */ /* 0x000fe200030f140f */
[----:B------:R-:W-:Y:S01]  /*1ec0*/  IMAD.IADD R13, R159, 0x1, R13 ;  /* 0x000000019f0d7824 */ /* 0x000fe200078e020d */
[C---:B------:R-:W-:Y:S01]  /*1ed0*/  LEA R24, P2, R12.reuse, UR16, 0x2 ;  /* 0x000000100c187c11 */ /* 0x040fe2000f8410ff */
[----:B------:R-:W-:Y:S01]  /*1ee0*/  FFMA R161, R25, R7, R152 ;  /* 0x0000000719a17223 */ /* 0x000fe20000000098 */
[----:B------:R-:W-:Y:S01]  /*1ef0*/  BSSY B1, `(.L_x_25) ;  /* 0x0000006000017945 */ /* 0x000fe20003800000 */
[----:B------:R-:W-:Y:S01]  /*1f00*/  IMAD.X R155, R153, 0x1, R163, P4 ;  /* 0x00000001999b7824 */ /* 0x000fe200020e06a3 */
[----:B------:R-:W-:Y:S02]  /*1f10*/  LEA.HI.X R25, R12, UR17, R13, 0x2, P2 ;  /* 0x000000110c197c11 */ /* 0x000fe400090f140d */
[----:B------:R1:W-:Y:S01]  /*1f20*/  @P5 STG.E desc[UR14][R20.64], R161 ;  /* 0x000000a114005986 */ /* 0x0003e2000c10190e */
[----:B------:R-:W-:Y:S06]  /*1f30*/  @!P0 BRA `(.L_x_26) ;  /* 0x0000000000048947 */ /* 0x000fec0003800000 */
[----:B------:R2:W5:Y:S02]  /*1f40*/  LDG.E.LTC128B R157, desc[UR14][R24.64+0x20] ;  /* 0x0000200e189d7981 */ /* 0x000564000c1e1920 */
.L_x_26:
[----:B------:R-:W-:Y:S05]  /*1f50*/  BSYNC B1 ;  /* 0x0000000000017941 */ /* 0x000fea0003800000 */
.L_x_25:
[----:B------:R-:W-:-:S04]  /*1f60*/  IMAD.WIDE.U32 R12, R6, UR8, R154 ;  /* 0x00000008060c7c25 */ /* 0x000fc8000f8e009a */
[----:B--2--5:R-:W-:Y:S01]  /*1f70*/  FMUL R25, R157, R8 ;  /* 0x000000089d197220 */ /* 0x024fe20000400000 */
[----:B------:R-:W-:Y:S01]  /*1f80*/  ISETP.GT.AND P1, PT, R9, 0x8, P1 ;  /* 0x000000080900780c */ /* 0x000fe20000f24270 */
[----:B------:R-:W-:Y:S01]  /*1f90*/  USHF.L.U64.HI UR10, UR12, 0x5, UR13 ;  /* 0x000000050c0a7899 */ /* 0x000fe2000801020d */
[----:B------:R-:W-:Y:S01]  /*1fa0*/  IMAD.IADD R13, R159, 0x1, R13 ;  /* 0x000000019f0d7824 */ /* 0x000fe200078e020d */
[----:B------:R-:W-:Y:S01]  /*1fb0*/  LEA R24, P5, R12, UR16, 0x2 ;  /* 0x000000100c187c11 */ /* 0x000fe2000f8a10ff */
[----:B------:R-:W-:Y:S01]  /*1fc0*/  FFMA R153, R26, R7, R25 ;  /* 0x000000071a997223 */ /* 0x000fe20000000019 */
[----:B------:R-:W-:Y:S01]  /*1fd0*/  ISETP.GT.AND P2, PT, R11, 0x8, PT ;  /* 0x000000080b00780c */ /* 0x000fe20003f44270 */
[----:B------:R-:W-:Y:S01]  /*1fe0*/  USHF.L.U32 UR9, UR12, 0x5, URZ ;  /* 0x000000050c097899 */ /* 0x000fe2000800063f */
[----:B------:R-:W-:Y:S01]  /*1ff0*/  LEA.HI.X R25, R12, UR17, R13, 0x2, P5 ;  /* 0x000000110c197c11 */ /* 0x000fe2000a8f140d */
[----:B------:R-:W-:Y:S01]  /*2000*/  @P0 IMAD.MOV.U32 R12, RZ, RZ, R16 ;  /* 0x000000ffff0c0224 */ /* 0x000fe200078e0010 */
[----:B------:R-:W-:Y:S01]  /*2010*/  BSSY B1, `(.L_x_27) ;  /* 0x0000006000017945 */ /* 0x000fe20003800000 */
[----:B------:R-:W-:Y:S01]  /*2020*/  @P0 IMAD.MOV.U32 R13, RZ, RZ, R17 ;  /* 0x000000ffff0d0224 */ /* 0x000fe200078e0011 */
[----:B------:R-:W-:-:S04]  /*2030*/  ISETP.GT.AND P4, PT, R9, RZ, P2 ;  /* 0x000000ff0900720c */ /* 0x000fc80001784270 */
[----:B------:R2:W-:Y:S01]  /*2040*/  @P0 STG.E desc[UR14][R12.64+0x20], R153 ;  /* 0x000020990c000986 */ /* 0x0005e2000c10190e */
[----:B------:R-:W-:Y:S08]  /*2050*/  @!P1 BRA `(.L_x_28) ;  /* 0x0000000000049947 */ /* 0x000ff00003800000 */
[----:B------:R3:W5:Y:S02]  /*2060*/  LDG.E.LTC128B R157, desc[UR14][R24.64+0x20] ;  /* 0x0000200e189d7981 */ /* 0x000764000c1e1920 */
.L_x_28:
[----:B------:R-:W-:Y:S05]  /*2070*/  BSYNC B1 ;  /* 0x0000000000017941 */ /* 0x000fea0003800000 */
.L_x_27:
[----:B-----5:R-:W-:Y:S01]  /*2080*/  FMUL R6, R157, R8 ;  /* 0x000000089d067220 */ /* 0x020fe20000400000 */
[----:B---3--:R-:W-:-:S03]  /*2090*/  IADD3 R24, P0, R18, UR9, RZ ;  /* 0x0000000912187c10 */ /* 0x008fc6000ff1e0ff */
[----:B------:R-:W-:Y:S01]  /*20a0*/  FFMA R27, R27, R7, R6 ;  /* 0x000000071b1b7223 */ /* 0x000fe20000000006 */
[----:B------:R-:W-:-:S04]  /*20b0*/  IADD3.X R25, R19, UR10, RZ, P0, !PT ;  /* 0x0000000a13197c10 */ /* 0x000fc800087fe4ff */
[----:B------:R3:W-:Y:S04]  /*20c0*/  @P1 STG.E desc[UR14][R20.64+0x20], R27 ;  /* 0x0000201b14001986 */ /* 0x0007e8000c10190e */
[----:B------:R-:W4:Y:S01]  /*20d0*/  @P4 LDG.E.LTC128B R157, desc[UR14][R24.64] ;  /* 0x0000000e189d4981 */ /* 0x000f22000c1e1920 */
[C---:B------:R-:W-:Y:S01]  /*20e0*/  IMAD.SHL.U32 R6, R14.reuse, 0x20, RZ ;  /* 0x000000200e067824 */ /* 0x040fe200078e00ff */
[----:B--2---:R-:W-:Y:S01]  /*20f0*/  SHF.L.U64.HI R12, R14, 0x5, R15 ;  /* 0x000000050e0c7819 */ /* 0x004fe2000001020f */
[----:B------:R-:W-:Y:S01]  /*2100*/  BSSY B1, `(.L_x_29) ;  /* 0x000000c000017945 */ /* 0x000fe20003800000 */
[----:B------:R-:W-:Y:S02]  /*2110*/  ISETP.GT.AND P0, PT, R11, 0x9, PT ;  /* 0x000000090b00780c */ /* 0x000fe40003f04270 */
[----:B------:R-:W-:-:S02]  /*2120*/  IADD3 R152, P5, R6, R16, RZ ;  /* 0x0000001006987210 */ /* 0x000fc40007fbe0ff */
[----:B------:R-:W-:-:S03]  /*2130*/  ISETP.GT.AND P1, PT, R9, RZ, P0 ;  /* 0x000000ff0900720c */ /* 0x000fc60000724270 */
[----:B------:R-:W-:Y:S01]  /*2140*/  IMAD.X R153, R12, 0x1, R17, P5 ;  /* 0x000000010c997824 */ /* 0x000fe200028e0611 */
[----:B------:R-:W-:-:S04]  /*2150*/  IADD3 R154, P5, R22, UR9, RZ ;  /* 0x00000009169a7c10 */ /* 0x000fc8000ffbe0ff */
[----:B------:R-:W-:Y:S01]  /*2160*/  IADD3.X R155, R23, UR10, RZ, P5, !PT ;  /* 0x0000000a179b7c10 */ /* 0x000fe2000affe4ff */
[----:B----4-:R-:W-:-:S04]  /*2170*/  FMUL R13, R157, R8 ;  /* 0x000000089d0d7220 */ /* 0x010fc80000400000 */
[----:B------:R-:W-:-:S05]  /*2180*/  FFMA R13, R28, R7, R13 ;  /* 0x000000071c0d7223 */ /* 0x000fca000000000d */
[----:B------:R3:W-:Y:S01]  /*2190*/  @P4 STG.E desc[UR14][R152.64], R13 ;  /* 0x0000000d98004986 */ /* 0x0007e2000c10190e */
[----:B------:R-:W-:Y:S05]  /*21a0*/  @!P1 BRA `(.L_x_30) ;  /* 0x0000000000049947 */ /* 0x000fea0003800000 */
[----:B------:R2:W5:Y:S02]  /*21b0*/  LDG.E.LTC128B R157, desc[UR14][R154.64] ;  /* 0x0000000e9a9d7981 */ /* 0x000564000c1e1920 */
.L_x_30:
[----:B------:R-:W-:Y:S05]  /*21c0*/  BSYNC B1 ;  /* 0x0000000000017941 */ /* 0x000fea0003800000 */
.L_x_29:
[----:B------:R-:W-:Y:S01]  /*21d0*/  UIADD3 UR7, UP0, UR9, 0x20, URZ ;  /* 0x0000002009077890 */ /* 0x000fe2000ff1e03f */
[----:B------:R-:W-:Y:S01]  /*21e0*/  ISETP.GT.AND P2, PT, R9, 0x8, P2 ;  /* 0x000000080900780c */ /* 0x000fe20001744270 */
[----:B-----5:R-:W-:Y:S01]  /*21f0*/  FMUL R14, R157, R8 ;  /* 0x000000089d0e7220 */ /* 0x020fe20000400000 */
[----:B------:R-:W-:Y:S01]  /*2200*/  IADD3 R26, P4, R6, R20, RZ ;  /* 0x00000014061a7210 */ /* 0x000fe20007f9e0ff */
[----:B------:R-:W-:Y:S02]  /*2210*/  UIADD3.X UR8, URZ, UR10, URZ, UP0, !UPT ;  /* 0x0000000a3f087290 */ /* 0x000fe400087fe43f */
[----:B------:R-:W-:Y:S01]  /*2220*/  IADD3 R18, P5, R18, UR7, RZ ;  /* 0x0000000712127c10 */ /* 0x000fe2000ffbe0ff */
[----:B------:R-:W-:Y:S01]  /*2230*/  FFMA R29, R29, R7, R14 ;  /* 0x000000071d1d7223 */ /* 0x000fe2000000000e */
[----:B---3--:R-:W-:Y:S02]  /*2240*/  IMAD.X R27, R12, 0x1, R21, P4 ;  /* 0x000000010c1b7824 */ /* 0x008fe400020e0615 */
[----:B------:R-:W-:-:S03]  /*2250*/  IADD3.X R19, R19, UR8, RZ, P5, !PT ;  /* 0x0000000813137c10 */ /* 0x000fc6000affe4ff */
[----:B------:R3:W-:Y:S04]  /*2260*/  @P1 STG.E desc[UR14][R26.64], R29 ;  /* 0x0000001d1a001986 */ /* 0x0007e8000c10190e */
[----:B------:R-:W4:Y:S01]  /*2270*/  @P2 LDG.E.LTC128B R157, desc[UR14][R18.64] ;  /* 0x0000000e129d2981 */ /* 0x000f22000c1e1920 */
[----:B------:R-:W-:Y:S01]  /*2280*/  IADD3 R14, P1, R6, 0x20, RZ ;  /* 0x00000020060e7810 */ /* 0x000fe20007f3e0ff */
[----:B------:R-:W-:Y:S01]  /*2290*/  BSSY B1, `(.L_x_31) ;  /* 0x000000c000017945 */ /* 0x000fe20003800000 */
[----:B------:R-:W-:Y:S02]  /*22a0*/  ISETP.GT.AND P4, PT, R9, 0x8, P0 ;  /* 0x000000080900780c */ /* 0x000fe40000784270 */
[----:B------:R-:W-:Y:S01]  /*22b0*/  IADD3 R16, P5, R14, R16, RZ ;  /* 0x000000100e107210 */ /* 0x000fe20007fbe0ff */
[----:B------:R-:W-:Y:S01]  /*22c0*/  IMAD.X R13, RZ, RZ, R12, P1 ;  /* 0x000000ffff0d7224 */ /* 0x000fe200008e060c */
[----:B0-----:R-:W-:-:S03]  /*22d0*/  IADD3 R22, P0, R22, UR7, RZ ;  /* 0x0000000716167c10 */ /* 0x001fc6000ff1e0ff */
[----:B------:R-:W-:Y:S01]  /*22e0*/  IMAD.X R17, R13, 0x1, R17, P5 ;  /* 0x000000010d117824 */ /* 0x000fe200028e0611 */
[----:B------:R-:W-:Y:S01]  /*22f0*/  IADD3.X R23, R23, UR8, RZ, P0, !PT ;  /* 0x0000000817177c10 */ /* 0x000fe200087fe4ff */
[----:B----4-:R-:W-:-:S04]  /*2300*/  FMUL R15, R157, R8 ;  /* 0x000000089d0f7220 */ /* 0x010fc80000400000 */
[----:B------:R-:W-:-:S05]  /*2310*/  FFMA R15, R30, R7, R15 ;  /* 0x000000071e0f7223 */ /* 0x000fca000000000f */
[----:B------:R3:W-:Y:S01]  /*2320*/  @P2 STG.E desc[UR14][R16.64], R15 ;  /* 0x0000000f10002986 */ /* 0x0007e2000c10190e */
[----:B------:R-:W-:Y:S05]  /*2330*/  @!P4 BRA `(.L_x_32) ;  /* 0x000000000004c947 */ /* 0x000fea0003800000 */
[----:B------:R0:W5:Y:S02]  /*2340*/  LDG.E.LTC128B R157, desc[UR14][R22.64] ;  /* 0x0000000e169d7981 */ /* 0x000164000c1e1920 */
.L_x_32:
[----:B------:R-:W-:Y:S05]  /*2350*/  BSYNC B1 ;  /* 0x0000000000017941 */ /* 0x000fea0003800000 */
.L_x_31:
[----:B------:R-:W-:Y:S01]  /*2360*/  IADD3 R18, P2, R14, R20, RZ ;  /* 0x000000140e127210 */ /* 0x000fe20007f5e0ff */
[----:B---3-5:R-:W-:Y:S01]  /*2370*/  FMUL R16, R157, R8 ;  /* 0x000000089d107220 */ /* 0x028fe20000400000 */
[C---:B------:R-:W-:Y:S01]  /*2380*/  ISETP.GT.AND P1, PT, R11.reuse, 0x10, PT ;  /* 0x000000100b00780c */ /* 0x040fe20003f24270 */
[----:B------:R-:W-:Y:S01]  /*2390*/  BSSY B1, `(.L_x_33) ;  /* 0x000000b000017945 */ /* 0x000fe20003800000 */
[----:B------:R-:W-:Y:S01]  /*23a0*/  ISETP.GT.AND P0, PT, R11, 0x11, PT ;  /* 0x000000110b00780c */ /* 0x000fe20003f04270 */
[----:B------:R-:W-:Y:S01]  /*23b0*/  FFMA R31, R31, R7, R16 ;  /* 0x000000071f1f7223 */ /* 0x000fe20000000010 */
[----:B------:R-:W-:Y:S01]  /*23c0*/  IMAD.X R19, R13, 0x1, R21, P2 ;  /* 0x000000010d137824 */ /* 0x000fe200010e0615 */
[----:B------:R-:W-:Y:S02]  /*23d0*/  ISETP.GT.AND P5, PT, R9, RZ, P1 ;  /* 0x000000ff0900720c */ /* 0x000fe40000fa4270 */
[----:B0-----:R-:W-:Y:S02]  /*23e0*/  IADD3 R22, P2, R24, UR9, RZ ;  /* 0x0000000918167c10 */ /* 0x001fe4000ff5e0ff */
[----:B------:R0:W-:Y:S01]  /*23f0*/  @P4 STG.E desc[UR14][R18.64], R31 ;  /* 0x0000001f12004986 */ /* 0x0001e2000c10190e */
[----:B------:R-:W-:-:S02]  /*2400*/  IADD3 R16, P6, R152, R6, RZ ;  /* 0x0000000698107210 */ /* 0x000fc40007fde0ff */
[----:B------:R-:W-:-:S06]  /*2410*/  IADD3.X R23, R25, UR10, RZ, P2, !PT ;  /* 0x0000000a19177c10 */ /* 0x000fcc00097fe4ff */
[----:B------:R-:W-:Y:S05]  /*2420*/  @!P5 BRA `(.L_x_34) ;  /* 0x000000000004d947 */ /* 0x000fea0003800000 */
[----:B------:R3:W5:Y:S02]  /*2430*/  LDG.E.LTC128B R157, desc[UR14][R22.64] ;  /* 0x0000000e169d7981 */ /* 0x000764000c1e1920 */
.L_x_34:
[----:B------:R-:W-:Y:S05]  /*2440*/  BSYNC B1 ;  /* 0x0000000000017941 */ /* 0x000fea0003800000 */
.L_x_33:
[----:B-----5:R-:W-:Y:S01]  /*2450*/  FMUL R15, R157, R8 ;  /* 0x000000089d0f7220 */ /* 0x020fe20000400000 */
[----:B------:R-:W-:Y:S01]  /*2460*/  IMAD.X R17, R153, 0x1, R12, P6 ;  /* 0x0000000199117824 */ /* 0x000fe200030e060c */
[----:B------:R-:W-:Y:S01]  /*2470*/  ISETP.GT.AND P2, PT, R9, RZ, P0 ;  /* 0x000000ff0900720c */ /* 0x000fe20000744270 */
[----:B------:R-:W-:Y:S01]  /*2480*/  BSSY B1, `(.L_x_35) ;  /* 0x0000008000017945 */ /* 0x000fe20003800000 */
[----:B------:R-:W-:Y:S01]  /*2490*/  FFMA R15, R32, R7, R15 ;  /* 0x00000007200f7223 */ /* 0x000fe2000000000f */
[----:B------:R-:W-:Y:S02]  /*24a0*/  IADD3 R28, P6, R154, UR9, RZ ;  /* 0x000000099a1c7c10 */ /* 0x000fe4000ffde0ff */
[----:B0-----:R-:W-:Y:S02]  /*24b0*/  IADD3 R18, P4, R26, R6, RZ ;  /* 0x000000061a127210 */ /* 0x001fe40007f9e0ff */
[----:B------:R0:W-:Y:S01]  /*24c0*/  @P5 STG.E desc[UR14][R16.64], R15 ;  /* 0x0000000f10005986 */ /* 0x0001e2000c10190e */
[----:B------:R-:W-:-:S05]  /*24d0*/  IADD3.X R29, R155, UR10, RZ, P6, !PT ;  /* 0x0000000a9b1d7c10 */ /* 0x000fca000b7fe4ff */
[----:B------:R-:W-:Y:S05]  /*24e0*/  @!P2 BRA `(.L_x_36) ;  /* 0x000000000004a947 */ /* 0x000fea0003800000 */
[----:B------:R4:W5:Y:S02]  /*24f0*/  LDG.E.LTC128B R157, desc[UR14][R28.64] ;  /* 0x0000000e1c9d7981 */ /* 0x000964000c1e1920 */
.L_x_36:
[----:B------:R-:W-:Y:S05]  /*2500*/  BSYNC B1 ;  /* 0x0000000000017941 */ /* 0x000fea0003800000 */
.L_x_35:
[----:B-1---5:R-:W-:Y:S01]  /*2510*/  FMUL R20, R157, R8 ;  /* 0x000000089d147220 */ /* 0x022fe20000400000 */
[----:B------:R-:W-:Y:S01]  /*2520*/  IMAD.X R19, R27, 0x1, R12, P4 ;  /* 0x000000011b137824 */ /* 0x000fe200020e060c */
[----:B------:R-:W-:Y:S01]  /*2530*/  ISETP.GT.AND P1, PT, R9, 0x8, P1 ;  /* 0x000000080900780c */ /* 0x000fe20000f24270 */
[----:B------:R-:W-:Y:S01]  /*2540*/  BSSY B1, `(.L_x_37) ;  /* 0x0000008000017945 */ /* 0x000fe20003800000 */
[----:B------:R-:W-:Y:S01]  /*2550*/  FFMA R33, R33, R7, R20 ;  /* 0x0000000721217223 */ /* 0x000fe20000000014 */
[----:B------:R-:W-:Y:S02]  /*2560*/  IADD3 R20, P4, R24, UR7, RZ ;  /* 0x0000000718147c10 */ /* 0x000fe4000ff9e0ff */
[----:B------:R-:W-:Y:S02]  /*2570*/  IADD3 R30, P5, R14, R152, RZ ;  /* 0x000000980e1e7210 */ /* 0x000fe40007fbe0ff */
[----:B------:R1:W-:Y:S01]  /*2580*/  @P2 STG.E desc[UR14][R18.64], R33 ;  /* 0x0000002112002986 */ /* 0x0003e2000c10190e */
[----:B------:R-:W-:-:S05]  /*2590*/  IADD3.X R21, R25, UR8, RZ, P4, !PT ;  /* 0x0000000819157c10 */ /* 0x000fca000a7fe4ff */
[----:B------:R-:W-:Y:S05]  /*25a0*/  @!P1 BRA `(.L_x_38) ;  /* 0x0000000000049947 */ /* 0x000fea0003800000 */
[----:B------:R0:W5:Y:S02]  /*25b0*/  LDG.E.LTC128B R157, desc[UR14][R20.64] ;  /* 0x0000000e149d7981 */ /* 0x000164000c1e1920 */
.L_x_38:
[----:B------:R-:W-:Y:S05]  /*25c0*/  BSYNC B1 ;  /* 0x0000000000017941 */ /* 0x000fea0003800000 */
.L_x_37:
[----:B0----5:R-:W-:Y:S01]  /*25d0*/  FMUL R15, R157, R8 ;  /* 0x000000089d0f7220 */ /* 0x021fe20000400000 */
[----:B------:R-:W-:Y:S01]  /*25e0*/  IMAD.X R31, R13, 0x1, R153, P5 ;  /* 0x000000010d1f7824 */ /* 0x000fe200028e0699 */
[----:B------:R-:W-:Y:S01]  /*25f0*/  ISETP.GT.AND P2, PT, R9, 0x8, P0 ;  /* 0x000000080900780c */ /* 0x000fe20000744270 */
[----:B------:R-:W-:Y:S01]  /*2600*/  BSSY B1, `(.L_x_39) ;  /* 0x0000007000017945 */ /* 0x000fe20003800000 */
[----:B------:R-:W-:Y:S01]  /*2610*/  FFMA R15, R34, R7, R15 ;  /* 0x00000007220f7223 */ /* 0x000fe2000000000f */
[----:B------:R-:W-:-:S04]  /*2620*/  IADD3 R20, P0, R154, UR7, RZ ;  /* 0x000000079a147c10 */ /* 0x000fc8000ff1e0ff */
[----:B------:R0:W-:Y:S01]  /*2630*/  @P1 STG.E desc[UR14][R30.64], R15 ;  /* 0x0000000f1e001986 */ /* 0x0001e2000c10190e */
[----:B------:R-:W-:-:S05]  /*2640*/  IADD3.X R21, R155, UR8, RZ, P0, !PT ;  /* 0x000000089b157c10 */ /* 0x000fca00087fe4ff */
[----:B------:R-:W-:Y:S05]  /*2650*/  @!P2 BRA `(.L_x_40) ;  /* 0x000000000004a947 */ /* 0x000fea0003800000 */
[----:B------:R0:W5:Y:S02]  /*2660*/  LDG.E.LTC128B R157, desc[UR14][R20.64] ;  /* 0x0000000e149d7981 */ /* 0x000164000c1e1920 */
.L_x_40:
[----:B------:R-:W-:Y:S05]  /*2670*/  BSYNC B1 ;  /* 0x0000000000017941 */ /* 0x000fea0003800000 */
.L_x_39:
[----:B0-----:R-:W-:Y:S01]  /*2680*/  IADD3 R20, P5, R14, R26, RZ ;  /* 0x0000001a0e147210 */ /* 0x001fe20007fbe0ff */
[----:B-----5:R-:W-:Y:S01]  /*2690*/  FMUL R24, R157, R8 ;  /* 0x000000089d187220 */ /* 0x020fe20000400000 */
[C---:B------:R-:W-:Y:S01]  /*26a0*/  ISETP.GT.AND P1, PT, R11.reuse, 0x18, PT ;  /* 0x000000180b00780c */ /* 0x040fe20003f24270 */
[----:B------:R-:W-:Y:S01]  /*26b0*/  BSSY B1, `(.L_x_41) ;  /* 0x000000b000017945 */ /* 0x000fe20003800000 */
[----:B------:R-:W-:Y:S01]  /*26c0*/  ISETP.GT.AND P0, PT, R11, 0x19, PT ;  /* 0x000000190b00780c */ /* 0x000fe20003f04270 */
[----:B------:R-:W-:Y:S01]  /*26d0*/  FFMA R35, R35, R7, R24 ;  /* 0x0000000723237223 */ /* 0x000fe20000000018 */
[----:B------:R-:W-:Y:S01]  /*26e0*/  IMAD.X R21, R13, 0x1, R27, P5 ;  /* 0x000000010d157824 */ /* 0x000fe200028e061b */
[----:B------:R-:W-:Y:S02]  /*26f0*/  ISETP.GT.AND P4, PT, R9, RZ, P1 ;  /* 0x000000ff0900720c */ /* 0x000fe40000f84270 */
[----:B------:R-:W-:Y:S02]  /*2700*/  IADD3 R24, P6, R22, UR9, RZ ;  /* 0x0000000916187c10 */ /* 0x000fe4000ffde0ff */
[----:B------:R0:W-:Y:S01]  /*2710*/  @P2 STG.E desc[UR14][R20.64], R35 ;  /* 0x0000002314002986 */ /* 0x0001e2000c10190e */
[----:B------:R-:W-:-:S02]  /*2720*/  IADD3 R26, P5, R16, R6, RZ ;  /* 0x00000006101a7210 */ /* 0x000fc40007fbe0ff */
[----:B------:R-:W-:-:S06]  /*2730*/  IADD3.X R25, R23, UR10, RZ, P6, !PT ;  /* 0x0000000a17197c10 */ /* 0x000fcc000b7fe4ff */
[----:B------:R-:W-:Y:S05]  /*2740*/  @!P4 BRA `(.L_x_42) ;  /* 0x000000000004c947 */ /* 0x000fea0003800000 */
[----:B------:R0:W5:Y:S02]  /*2750*/  LDG.E.LTC128B R157, desc[UR14][R24.64] ;  /* 0x0000000e189d7981 */ /* 0x000164000c1e1920 */
.L_x_42:
[----:B------:R-:W-:Y:S05]  /*2760*/  BSYNC B1 ;  /* 0x0000000000017941 */ /* 0x000fea0003800000 */
.L_x_41:
        /* <DEDUP_REMOVED lines=11> */
.L_x_44:
[----:B------:R-:W-:Y:S05]  /*2820*/  BSYNC B1 ;  /* 0x0000000000017941 */ /* 0x000fea0003800000 */
.L_x_43:
[----:B-----5:R-:W-:Y:S01]  /*2830*/  FMUL R32, R157, R8 ;  /* 0x000000089d207220 */ /* 0x020fe20000400000 */
[----:B------:R-:W-:Y:S01]  /*2840*/  IMAD.X R21, R19, 0x1, R12, P5 ;  /* 0x0000000113157824 */ /* 0x000fe200028e060c */
[----:B------:R-:W-:Y:S01]  /*2850*/  ISETP.GT.AND P1, PT, R9, 0x8, P1 ;  /* 0x000000080900780c */ /* 0x000fe20000f24270 */
[----:B------:R-:W-:Y:S01]  /*2860*/  BSSY B1, `(.L_x_45) ;  /* 0x0000008000017945 */ /* 0x000fe20003800000 */
[----:B------:R-:W-:Y:S01]  /*2870*/  FFMA R37, R37, R7, R32 ;  /* 0x0000000725257223 */ /* 0x000fe20000000020 */
[----:B---3--:R-:W-:Y:S02]  /*2880*/  IADD3 R22, P4, R22, UR7, RZ ;  /* 0x0000000716167c10 */ /* 0x008fe4000ff9e0ff */
[----:B------:R-:W-:Y:S02]  /*2890*/  IADD3 R32, P5, R16, R14, RZ ;  /* 0x0000000e10207210 */ /* 0x000fe40007fbe0ff */
[----:B------:R3:W-:Y:S01]  /*28a0*/  @P2 STG.E desc[UR14][R20.64], R37 ;  /* 0x0000002514002986 */ /* 0x0007e2000c10190e */
[----:B------:R-:W-:-:S05]  /*28b0*/  IADD3.X R23, R23, UR8, RZ, P4, !PT ;  /* 0x0000000817177c10 */ /* 0x000fca000a7fe4ff */
[----:B------:R-:W-:Y:S05]  /*28c0*/  @!P1 BRA `(.L_x_46) ;  /* 0x0000000000049947 */ /* 0x000fea0003800000 */
[----:B------:R0:W5:Y:S02]  /*28d0*/  LDG.E.LTC128B R157, desc[UR14][R22.64] ;  /* 0x0000000e169d7981 */ /* 0x000164000c1e1920 */
.L_x_46:
[----:B------:R-:W-:Y:S05]  /*28e0*/  BSYNC B1 ;  /* 0x0000000000017941 */ /* 0x000fea0003800000 */
.L_x_45:
[----:B0----5:R-:W-:Y:S01]  /*28f0*/  FMUL R15, R157, R8 ;  /* 0x000000089d0f7220 */ /* 0x021fe20000400000 */
[----:B-1----:R-:W-:Y:S01]  /*2900*/  IMAD.X R33, R17, 0x1, R13, P5 ;  /* 0x0000000111217824 */ /* 0x002fe200028e060d */
        /* <DEDUP_REMOVED lines=8> */
.L_x_48:
[----:B------:R-:W-:Y:S05]  /*2990*/  BSYNC B1 ;  /* 0x0000000000017941 */ /* 0x000fea0003800000 */
.L_x_47:
[----:B-1----:R-:W-:Y:S01]  /*29a0*/  IADD3 R16, P5, R18, R14, RZ ;  /* 0x0000000e12107210 */ /* 0x002fe20007fbe0ff */
[----:B-----5:R-:W-:Y:S01]  /*29b0*/  FMUL R22, R157, R8 ;  /* 0x000000089d167220 */ /* 0x020fe20000400000 */
[----:B------:R-:W-:Y:S01]  /*29c0*/  ISETP.GT.AND P1, PT, R11, 0x20, PT ;  /* 0x000000200b00780c */ /* 0x000fe20003f24270 */
[----:B------:R-:W-:Y:S01]  /*29d0*/  BSSY B1, `(.L_x_49) ;  /* 0x000000b000017945 */ /* 0x000fe20003800000 */
[----:B------:R-:W-:Y:S01]  /*29e0*/  IADD3 R18, P6, R24, UR9, RZ ;  /* 0x0000000918127c10 */ /* 0x000fe2000ffde0ff */
[----:B------:R-:W-:Y:S01]  /*29f0*/  FFMA R39, R39, R7, R22 ;  /* 0x0000000727277223 */ /* 0x000fe20000000016 */
[----:B------:R-:W-:Y:S01]  /*2a00*/  IMAD.X R17, R19, 0x1, R13, P5 ;  /* 0x0000000113117824 */ /* 0x000fe200028e060d */
[----:B------:R-:W-:Y:S02]  /*2a10*/  ISETP.GT.AND P4, PT, R9, RZ, P1 ;  /* 0x000000ff0900720c */ /* 0x000fe40000f84270 */
[----:B------:R-:W-:Y:S02]  /*2a20*/  ISETP.GT.AND P0, PT, R11, 0x21, PT ;  /* 0x000000210b00780c */ /* 0x000fe40003f04270 */
[----:B------:R1:W-:Y:S01]  /*2a30*/  @P2 STG.E desc[UR14][R16.64], R39 ;  /* 0x0000002710002986 */ /* 0x0003e2000c10190e */
[----:B------:R-:W-:-:S02]  /*2a40*/  IADD3 R22, P5, R26, R6, RZ ;  /* 0x000000061a167210 */ /* 0x000fc40007fbe0ff */
[----:B------:R-:W-:-:S06]  /*2a50*/  IADD3.X R19, R25, UR10, RZ, P6, !PT ;  /* 0x0000000a19137c10 */ /* 0x000fcc000b7fe4ff */
[----:B------:R-:W-:Y:S05]  /*2a60*/  @!P4 BRA `(.L_x_50) ;  /* 0x000000000004c947 */ /* 0x000fea0003800000 */
[----:B------:R0:W5:Y:S02]  /*2a70*/  LDG.E.LTC128B R157, desc[UR14][R18.64] ;  /* 0x0000000e129d7981 */ /* 0x000164000c1e1920 */
.L_x_50:
[----:B------:R-:W-:Y:S05]  /*2a80*/  BSYNC B1 ;  /* 0x0000000000017941 */ /* 0x000fea0003800000 */
.L_x_49:
[----:B0----5:R-:W-:Y:S01]  /*2a90*/  FMUL R15, R157, R8 ;  /* 0x000000089d0f7220 */ /* 0x021fe20000400000 */
[----:B------:R-:W-:Y:S01]  /*2aa0*/  IMAD.X R23, R27, 0x1, R12, P5 ;  /* 0x000000011b177824 */ /* 0x000fe200028e060c */
[----:B------:R-:W-:Y:S01]  /*2ab0*/  ISETP.GT.AND P2, PT, R9, RZ, P0 ;  /* 0x000000ff0900720c */ /* 0x000fe20000744270 */
[----:B------:R-:W-:Y:S01]  /*2ac0*/  BSSY B1, `(.L_x_51) ;  /* 0x0000008000017945 */ /* 0x000fe20003800000 */
[----:B------:R-:W-:Y:S01]  /*2ad0*/  FFMA R15, R40, R7, R15 ;  /* 0x00000007280f7223 */ /* 0x000fe2000000000f */
[----:B-1----:R-:W-:Y:S02]  /*2ae0*/  IADD3 R16, P6, R30, UR9, RZ ;  /* 0x000000091e107c10 */ /* 0x002fe4000ffde0ff */
[----:B----4-:R-:W-:Y:S02]  /*2af0*/  IADD3 R28, P5, R20, R6, RZ ;  /* 0x00000006141c7210 */ /* 0x010fe40007fbe0ff */
[----:B------:R0:W-:Y:S01]  /*2b00*/  @P4 STG.E desc[UR14][R22.64], R15 ;  /* 0x0000000f16004986 */ /* 0x0001e2000c10190e */
[----:B------:R-:W-:-:S05]  /*2b10*/  IADD3.X R17, R31, UR10, RZ, P6, !PT ;  /* 0x0000000a1f117c10 */ /* 0x000fca000b7fe4ff */
[----:B------:R-:W-:Y:S05]  /*2b20*/  @!P2 BRA `(.L_x_52) ;  /* 0x000000000004a947 */ /* 0x000fea0003800000 */
[----:B------:R1:W5:Y:S02]  /*2b30*/  LDG.E.LTC128B R157, desc[UR14][R16.64] ;  /* 0x0000000e109d7981 */ /* 0x000364000c1e1920 */
.L_x_52:
[----:B------:R-:W-:Y:S05]  /*2b40*/  BSYNC B1 ;  /* 0x0000000000017941 */ /* 0x000fea0003800000 */
.L_x_51:
[----:B-----5:R-:W-:Y:S01]  /*2b50*/  FMUL R32, R157, R8 ;  /* 0x000000089d207220 */ /* 0x020fe20000400000 */
        /* <DEDUP_REMOVED lines=10> */
.L_x_54:
[----:B------:R-:W-:Y:S05]  /*2c00*/  BSYNC B1 ;  /* 0x0000000000017941 */ /* 0x000fea0003800000 */
.L_x_53:
        /* <DEDUP_REMOVED lines=10> */
.L_x_56:
[----:B------:R-:W-:Y:S05]  /*2cb0*/  BSYNC B1 ;  /* 0x0000000000017941 */ /* 0x000fea0003800000 */
.L_x_55:
[----:B---3--:R-:W-:Y:S01]  /*2cc0*/  IADD3 R20, P5, R20, R14, RZ ;  /* 0x0000000e14147210 */ /* 0x008fe20007fbe0ff */
[----:B0----5:R-:W-:Y:S01]  /*2cd0*/  FMUL R24, R157, R8 ;  /* 0x000000089d187220 */ /* 0x021fe20000400000 */
        /* <DEDUP_REMOVED lines=12> */
.L_x_58:
[----:B------:R-:W-:Y:S05]  /*2da0*/  BSYNC B1 ;  /* 0x0000000000017941 */ /* 0x000fea0003800000 */
.L_x_57:
[----:B-----5:R-:W-:Y:S01]  /*2db0*/  FMUL R15, R157, R8 ;  /* 0x000000089d0f7220 */ /* 0x020fe20000400000 */
[----:B------:R-:W-:Y:S01]  /*2dc0*/  IMAD.X R27, R23, 0x1, R12, P5 ;  /* 0x00000001171b7824 */ /* 0x000fe200028e060c */
[----:B------:R-:W-:Y:S01]  /*2dd0*/  ISETP.GT.AND P2, PT, R9, RZ, P0 ;  /* 0x000000ff0900720c */ /* 0x000fe20000744270 */
[----:B------:R-:W-:Y:S01]  /*2de0*/  BSSY B1, `(.L_x_59) ;  /* 0x0000008000017945 */ /* 0x000fe20003800000 */
[----:B------:R-:W-:Y:S01]  /*2df0*/  FFMA R15, R44, R7, R15 ;  /* 0x000000072c0f7223 */ /* 0x000fe2000000000f */
[----:B0-----:R-:W-:Y:S02]  /*2e00*/  IADD3 R20, P6, R16, UR9, RZ ;  /* 0x0000000910147c10 */ /* 0x001fe4000ffde0ff */
[----:B------:R-:W-:Y:S02]  /*2e10*/  IADD3 R30, P5, R28, R6, RZ ;  /* 0x000000061c1e7210 */ /* 0x000fe40007fbe0ff */
[----:B------:R0:W-:Y:S01]  /*2e20*/  @P4 STG.E desc[UR14][R26.64], R15 ;  /* 0x0000000f1a004986 */ /* 0x0001e2000c10190e */
[----:B------:R-:W-:-:S05]  /*2e30*/  IADD3.X R21, R17, UR10, RZ, P6, !PT ;  /* 0x0000000a11157c10 */ /* 0x000fca000b7fe4ff */
[----:B------:R-:W-:Y:S05]  /*2e40*/  @!P2 BRA `(.L_x_60) ;  /* 0x000000000004a947 */ /* 0x000fea0003800000 */
[----:B------:R0:W5:Y:S02]  /*2e50*/  LDG.E.LTC128B R157, desc[UR14][R20.64] ;  /* 0x0000000e149d7981 */ /* 0x000164000c1e1920 */
.L_x_60:
[----:B------:R-:W-:Y:S05]  /*2e60*/  BSYNC B1 ;  /* 0x0000000000017941 */ /* 0x000fea0003800000 */
.L_x_59:
        /* <DEDUP_REMOVED lines=11> */
.L_x_62:
[----:B------:R-:W-:Y:S05]  /*2f20*/  BSYNC B1 ;  /* 0x0000000000017941 */ /* 0x000fea0003800000 */
.L_x_61:
[----:B0----5:R-:W-:Y:S01]  /*2f30*/  FMUL R15, R157, R8 ;  /* 0x000000089d0f7220 */ /* 0x021fe20000400000 */
[----:B------:R-:W-:Y:S01]  /*2f40*/  IMAD.X R33, R23, 0x1, R13, P5 ;  /* 0x0000000117217824 */ /* 0x000fe200028e060d */
[----:B------:R-:W-:Y:S01]  /*2f50*/  ISETP.GT.AND P2, PT, R9, 0x8, P0 ;  /* 0x000000080900780c */ /* 0x000fe20000744270 */
[----:B------:R-:W-:Y:S01]  /*2f60*/  BSSY B1, `(.L_x_63) ;  /* 0x0000007000017945 */ /* 0x000fe20003800000 */
[----:B------:R-:W-:Y:S01]  /*2f70*/  FFMA R15, R46, R7, R15 ;  /* 0x000000072e0f7223 */ /* 0x000fe2000000000f */
[----:B-1----:R-:W-:-:S04]  /*2f80*/  IADD3 R16, P0, R16, UR7, RZ ;  /* 0x0000000710107c10 */ /* 0x002fc8000ff1e0ff */
[----:B------:R0:W-:Y:S01]  /*2f90*/  @P1 STG.E desc[UR14][R32.64], R15 ;  /* 0x0000000f20001986 */ /* 0x0001e2000c10190e */
[----:B------:R-:W-:-:S05]  /*2fa0*/  IADD3.X R17, R17, UR8, RZ, P0, !PT ;  /* 0x0000000811117c10 */ /* 0x000fca00087fe4ff */
[----:B------:R-:W-:Y:S05]  /*2fb0*/  @!P2 BRA `(.L_x_64) ;  /* 0x000000000004a947 */ /* 0x000fea0003800000 */
[----:B------:R1:W5:Y:S02]  /*2fc0*/  LDG.E.LTC128B R157, desc[UR14][R16.64] ;  /* 0x0000000e109d7981 */ /* 0x000364000c1e1920 */
.L_x_64:
[----:B------:R-:W-:Y:S05]  /*2fd0*/  BSYNC B1 ;  /* 0x0000000000017941 */ /* 0x000fea0003800000 */
.L_x_63:
[----:B-1----:R-:W-:Y:S01]  /*2fe0*/  IADD3 R16, P5, R28, R14, RZ ;  /* 0x0000000e1c107210 */ /* 0x002fe20007fbe0ff */
        /* <DEDUP_REMOVED lines=13> */
.L_x_66:
[----:B------:R-:W-:Y:S05]  /*30c0*/  BSYNC B1 ;  /* 0x0000000000017941 */ /* 0x000fea0003800000 */
.L_x_65:
        /* <DEDUP_REMOVED lines=11> */
.L_x_68:
[----:B------:R-:W-:Y:S05]  /*3180*/  BSYNC B1 ;  /* 0x0000000000017941 */ /* 0x000fea0003800000 */
.L_x_67:
        /* <DEDUP_REMOVED lines=11> */
.L_x_70:
[----:B------:R-:W-:Y:S05]  /*3240*/  BSYNC B1 ;  /* 0x0000000000017941 */ /* 0x000fea0003800000 */
.L_x_69:
        /* <DEDUP_REMOVED lines=10> */
.L_x_72:
[----:B------:R-:W-:Y:S05]  /*32f0*/  BSYNC B1 ;  /* 0x0000000000017941 */ /* 0x000fea0003800000 */
.L_x_71:
[----:B0-----:R-:W-:Y:S01]  /*3300*/  IADD3 R20, P5, R30, R14, RZ ;  /* 0x0000000e1e147210 */ /* 0x001fe20007fbe0ff */
[----:B----45:R-:W-:Y:S01]  /*3310*/  FMUL R24, R157, R8 ;  /* 0x000000089d187220 */ /* 0x030fe20000400000 */
        /* <DEDUP_REMOVED lines=12> */
.L_x_74:
[----:B------:R-:W-:Y:S05]  /*33e0*/  BSYNC B1 ;  /* 0x0000000000017941 */ /* 0x000fea0003800000 */
.L_x_73:
        /* <DEDUP_REMOVED lines=11> */
.L_x_76:
[----:B------:R-:W-:Y:S05]  /*34a0*/  BSYNC B1 ;  /* 0x0000000000017941 */ /* 0x000fea0003800000 */
.L_x_75:
        /* <DEDUP_REMOVED lines=11> */
.L_x_78:
[----:B------:R-:W-:Y:S05]  /*3560*/  BSYNC B1 ;  /* 0x0000000000017941 */ /* 0x000fea0003800000 */
.L_x_77:
        /* <DEDUP_REMOVED lines=10> */
.L_x_80:
[----:B------:R-:W-:Y:S05]  /*3610*/  BSYNC B1 ;  /* 0x0000000000017941 */ /* 0x000fea0003800000 */
.L_x_79:
        /* <DEDUP_REMOVED lines=14> */
.L_x_82:
[----:B------:R-:W-:Y:S05]  /*3700*/  BSYNC B1 ;  /* 0x0000000000017941 */ /* 0x000fea0003800000 */
.L_x_81:
[----:B0----5:R-:W-:Y:S01]  /*3710*/  FMUL R15, R157, R8 ;  /* 0x000000089d0f7220 */ /* 0x021fe20000400000 */
[----:B------:R-:W-:Y:S01]  /*3720*/  IMAD.X R23, R27, 0x1, R12, P5 ;  /* 0x000000011b177824 */ /* 0x000fe200028e060c */
[----:B------:R-:W-:Y:S01]  /*3730*/  ISETP.GT.AND P2, PT, R9, RZ, P0 ;  /* 0x000000ff0900720c */ /* 0x000fe20000744270 */
[----:B------:R-:W-:Y:S01]  /*3740*/  BSSY B1, `(.L_x_83) ;  /* 0x0000008000017945 */ /* 0x000fe20003800000 */
[----:B------:R-:W-:Y:S01]  /*3750*/  FFMA R15, R56, R7, R15 ;  /* 0x00000007380f7223 */ /* 0x000fe2000000000f */
[----:B-1----:R-:W-:Y:S02]  /*3760*/  IADD3 R16, P6, R20, UR9, RZ ;  /* 0x0000000914107c10 */ /* 0x002fe4000ffde0ff */
[----:B---3--:R-:W-:Y:S02]  /*3770*/  IADD3 R28, P5, R30, R6, RZ ;  /* 0x000000061e1c7210 */ /* 0x008fe40007fbe0ff */
[----:B------:R0:W-:Y:S01]  /*3780*/  @P4 STG.E desc[UR14][R22.64], R15 ;  /* 0x0000000f16004986 */ /* 0x0001e2000c10190e */
[----:B------:R-:W-:-:S05]  /*3790*/  IADD3.X R17, R21, UR10, RZ, P6, !PT ;  /* 0x0000000a15117c10 */ /* 0x000fca000b7fe4ff */
[----:B------:R-:W-:Y:S05]  /*37a0*/  @!P2 BRA `(.L_x_84) ;  /* 0x000000000004a947 */ /* 0x000fea0003800000 */
[----:B------:R1:W5:Y:S02]  /*37b0*/  LDG.E.LTC128B R157, desc[UR14][R16.64] ;  /* 0x0000000e109d7981 */ /* 0x000364000c1e1920 */
.L_x_84:
[----:B------:R-:W-:Y:S05]  /*37c0*/  BSYNC B1 ;  /* 0x0000000000017941 */ /* 0x000fea0003800000 */
.L_x_83:
[----:B-----5:R-:W-:Y:S01]  /*37d0*/  FMUL R32, R157, R8 ;  /* 0x000000089d207220 */ /* 0x020fe20000400000 */
[----:B------:R-:W-:Y:S01]  /*37e0*/  IMAD.X R29, R31, 0x1, R12, P5 ;  /* 0x000000011f1d7824 */ /* 0x000fe200028e060c */
[----:B------:R-:W-:Y:S01]  /*37f0*/  ISETP.GT.AND P1, PT, R9, 0x8, P1 ;  /* 0x000000080900780c */ /* 0x000fe20000f24270 */
[----:B------:R-:W-:Y:S01]  /*3800*/  BSSY B1, `(.L_x_85) ;  /* 0x0000008000017945 */ /* 0x000fe20003800000 */
[----:B------:R-:W-:Y:S01]  /*3810*/  FFMA R57, R57, R7, R32 ;  /* 0x0000000739397223 */ /* 0x000fe20000000020 */
[----:B----4-:R-:W-:Y:S02]  /*3820*/  IADD3 R24, P4, R24, UR7, RZ ;  /* 0x0000000718187c10 */ /* 0x010fe4000ff9e0ff */
[----:B------:R-:W-:Y:S02]  /*3830*/  IADD3 R32, P5, R26, R14, RZ ;  /* 0x0000000e1a207210 */ /* 0x000fe40007fbe0ff */
[----:B------:R3:W-:Y:S01]  /*3840*/  @P2 STG.E desc[UR14][R28.64], R57 ;  /* 0x000000391c002986 */ /* 0x0007e2000c10190e */
[----:B------:R-:W-:-:S05]  /*3850*/  IADD3.X R25, R25, UR8, RZ, P4, !PT ;  /* 0x0000000819197c10 */ /* 0x000fca000a7fe4ff */
[----:B------:R-:W-:Y:S05]  /*3860*/  @!P1 BRA `(.L_x_86) ;  /* 0x0000000000049947 */ /* 0x000fea0003800000 */
[----:B------:R4:W5:Y:S02]  /*3870*/  LDG.E.LTC128B R157, desc[UR14][R24.64] ;  /* 0x0000000e189d7981 */ /* 0x000964000c1e1920 */
.L_x_86:
[----:B------:R-:W-:Y:S05]  /*3880*/  BSYNC B1 ;  /* 0x0000000000017941 */ /* 0x000fea0003800000 */
.L_x_85:
        /* <DEDUP_REMOVED lines=10> */
.L_x_88:
[----:B------:R-:W-:Y:S05]  /*3930*/  BSYNC B1 ;  /* 0x0000000000017941 */ /* 0x000fea0003800000 */
.L_x_87:
        /* <DEDUP_REMOVED lines=14> */
.L_x_90:
[----:B------:R-:W-:Y:S05]  /*3a20*/  BSYNC B1 ;  /* 0x0000000000017941 */ /* 0x000fea0003800000 */
.L_x_89:
        /* <DEDUP_REMOVED lines=11> */
.L_x_92:
[----:B------:R-:W-:Y:S05]  /*3ae0*/  BSYNC B1 ;  /* 0x0000000000017941 */ /* 0x000fea0003800000 */
.L_x_91:
        /* <DEDUP_REMOVED lines=11> */
.L_x_94:
[----:B------:R-:W-:Y:S05]  /*3ba0*/  BSYNC B1 ;  /* 0x0000000000017941 */ /* 0x000fea0003800000 */
.L_x_93:
        /* <DEDUP_REMOVED lines=10> */
.L_x_96:
[----:B------:R-:W-:Y:S05]  /*3c50*/  BSYNC B1 ;  /* 0x0000000000017941 */ /* 0x000fea0003800000 */
.L_x_95:
        /* <DEDUP_REMOVED lines=14> */
.L_x_98:
[----:B------:R-:W-:Y:S05]  /*3d40*/  BSYNC B1 ;  /* 0x0000000000017941 */ /* 0x000fea0003800000 */
.L_x_97:
        /* <DEDUP_REMOVED lines=11> */
.L_x_100:
[----:B------:R-:W-:Y:S05]  /*3e00*/  BSYNC B1 ;  /* 0x0000000000017941 */ /* 0x000fea0003800000 */
.L_x_99:
        /* <DEDUP_REMOVED lines=11> */
.L_x_102:
[----:B------:R-:W-:Y:S05]  /*3ec0*/  BSYNC B1 ;  /* 0x0000000000017941 */ /* 0x000fea0003800000 */
.L_x_101:
        /* <DEDUP_REMOVED lines=10> */
.L_x_104:
[----:B------:R-:W-:Y:S05]  /*3f70*/  BSYNC B1 ;  /* 0x0000000000017941 */ /* 0x000fea0003800000 */
.L_x_103:
        /* <DEDUP_REMOVED lines=14> */
.L_x_106:
[----:B------:R-:W-:Y:S05]  /*4060*/  BSYNC B1 ;  /* 0x0000000000017941 */ /* 0x000fea0003800000 */
.L_x_105:
        /* <DEDUP_REMOVED lines=11> */
.L_x_108:
[----:B------:R-:W-:Y:S05]  /*4120*/  BSYNC B1 ;  /* 0x0000000000017941 */ /* 0x000fea0003800000 */
.L_x_107:
        /* <DEDUP_REMOVED lines=11> */
.L_x_110:
[----:B------:R-:W-:Y:S05]  /*41e0*/  BSYNC B1 ;  /* 0x0000000000017941 */ /* 0x000fea0003800000 */
.L_x_109:
        /* <DEDUP_REMOVED lines=10> */
.L_x_112:
[----:B------:R-:W-:Y:S05]  /*4290*/  BSYNC B1 ;  /* 0x0000000000017941 */ /* 0x000fea0003800000 */
.L_x_111:
        /* <DEDUP_REMOVED lines=14> */
.L_x_114:
[----:B------:R-:W-:Y:S05]  /*4380*/  BSYNC B1 ;  /* 0x0000000000017941 */ /* 0x000fea0003800000 */
.L_x_113:
        /* <DEDUP_REMOVED lines=11> */
.L_x_116:
[----:B------:R-:W-:Y:S05]  /*4440*/  BSYNC B1 ;  /* 0x0000000000017941 */ /* 0x000fea0003800000 */
.L_x_115:
        /* <DEDUP_REMOVED lines=11> */
.L_x_118:
[----:B------:R-:W-:Y:S05]  /*4500*/  BSYNC B1 ;  /* 0x0000000000017941 */ /* 0x000fea0003800000 */
.L_x_117:
        /* <DEDUP_REMOVED lines=10> */
.L_x_120:
[----:B------:R-:W-:Y:S05]  /*45b0*/  BSYNC B1 ;  /* 0x0000000000017941 */ /* 0x000fea0003800000 */
.L_x_119:
        /* <DEDUP_REMOVED lines=14> */
.L_x_122:
[----:B------:R-:W-:Y:S05]  /*46a0*/  BSYNC B1 ;  /* 0x0000000000017941 */ /* 0x000fea0003800000 */
.L_x_121:
        /* <DEDUP_REMOVED lines=11> */
.L_x_124:
[----:B------:R-:W-:Y:S05]  /*4760*/  BSYNC B1 ;  /* 0x0000000000017941 */ /* 0x000fea0003800000 */
.L_x_123:
        /* <DEDUP_REMOVED lines=11> */
.L_x_126:
[----:B------:R-:W-:Y:S05]  /*4820*/  BSYNC B1 ;  /* 0x0000000000017941 */ /* 0x000fea0003800000 */
.L_x_125:
        /* <DEDUP_REMOVED lines=10> */
.L_x_128:
[----:B------:R-:W-:Y:S05]  /*48d0*/  BSYNC B1 ;  /* 0x0000000000017941 */ /* 0x000fea0003800000 */
.L_x_127:
        /* <DEDUP_REMOVED lines=14> */
.L_x_130:
[----:B------:R-:W-:Y:S05]  /*49c0*/  BSYNC B1 ;  /* 0x0000000000017941 */ /* 0x000fea0003800000 */
.L_x_129:
        /* <DEDUP_REMOVED lines=11> */
.L_x_132:
[----:B------:R-:W-:Y:S05]  /*4a80*/  BSYNC B1 ;  /* 0x0000000000017941 */ /* 0x000fea0003800000 */
.L_x_131:
        /* <DEDUP_REMOVED lines=11> */
.L_x_134:
[----:B------:R-:W-:Y:S05]  /*4b40*/  BSYNC B1 ;  /* 0x0000000000017941 */ /* 0x000fea0003800000 */
.L_x_133:
        /* <DEDUP_REMOVED lines=10> */
.L_x_136:
[----:B------:R-:W-:Y:S05]  /*4bf0*/  BSYNC B1 ;  /* 0x0000000000017941 */ /* 0x000fea0003800000 */
.L_x_135:
        /* <DEDUP_REMOVED lines=14> */
.L_x_138:
[----:B------:R-:W-:Y:S05]  /*4ce0*/  BSYNC B1 ;  /* 0x0000000000017941 */ /* 0x000fea0003800000 */
.L_x_137:
        /* <DEDUP_REMOVED lines=11> */
.L_x_140:
[----:B------:R-:W-:Y:S05]  /*4da0*/  BSYNC B1 ;  /* 0x0000000000017941 */ /* 0x000fea0003800000 */
.L_x_139:
        /* <DEDUP_REMOVED lines=11> */
.L_x_142:
[----:B------:R-:W-:Y:S05]  /*4e60*/  BSYNC B1 ;  /* 0x0000000000017941 */ /* 0x000fea0003800000 */
.L_x_141:
        /* <DEDUP_REMOVED lines=10> */
.L_x_144:
[----:B------:R-:W-:Y:S05]  /*4f10*/  BSYNC B1 ;  /* 0x0000000000017941 */ /* 0x000fea0003800000 */
.L_x_143:
        /* <DEDUP_REMOVED lines=14> */
.L_x_146:
[----:B------:R-:W-:Y:S05]  /*5000*/  BSYNC B1 ;  /* 0x0000000000017941 */ /* 0x000fea0003800000 */
.L_x_145:
        /* <DEDUP_REMOVED lines=11> */
.L_x_148:
[----:B------:R-:W-:Y:S05]  /*50c0*/  BSYNC B1 ;  /* 0x0000000000017941 */ /* 0x000fea0003800000 */
.L_x_147:
        /* <DEDUP_REMOVED lines=11> */
.L_x_150:
[----:B------:R-:W-:Y:S05]  /*5180*/  BSYNC B1 ;  /* 0x0000000000017941 */ /* 0x000fea0003800000 */
.L_x_149:
        /* <DEDUP_REMOVED lines=10> */
.L_x_152:
[----:B------:R-:W-:Y:S05]  /*5230*/  BSYNC B1 ;  /* 0x0000000000017941 */ /* 0x000fea0003800000 */
.L_x_151:
        /* <DEDUP_REMOVED lines=14> */
.L_x_154:
[----:B------:R-:W-:Y:S05]  /*5320*/  BSYNC B1 ;  /* 0x0000000000017941 */ /* 0x000fea0003800000 */
.L_x_153:
        /* <DEDUP_REMOVED lines=11> */
.L_x_156:
[----:B------:R-:W-:Y:S05]  /*53e0*/  BSYNC B1 ;  /* 0x0000000000017941 */ /* 0x000fea0003800000 */
.L_x_155:
        /* <DEDUP_REMOVED lines=11> */
.L_x_158:
[----:B------:R-:W-:Y:S05]  /*54a0*/  BSYNC B1 ;  /* 0x0000000000017941 */ /* 0x000fea0003800000 */
.L_x_157:
        /* <DEDUP_REMOVED lines=10> */
.L_x_160:
[----:B------:R-:W-:Y:S05]  /*5550*/  BSYNC B1 ;  /* 0x0000000000017941 */ /* 0x000fea0003800000 */
.L_x_159:
        /* <DEDUP_REMOVED lines=14> */
.L_x_162:
[----:B------:R-:W-:Y:S05]  /*5640*/  BSYNC B1 ;  /* 0x0000000000017941 */ /* 0x000fea0003800000 */
.L_x_161:
        /* <DEDUP_REMOVED lines=11> */
.L_x_164:
[----:B------:R-:W-:Y:S05]  /*5700*/  BSYNC B1 ;  /* 0x0000000000017941 */ /* 0x000fea0003800000 */
.L_x_163:
        /* <DEDUP_REMOVED lines=11> */
.L_x_166:
[----:B------:R-:W-:Y:S05]  /*57c0*/  BSYNC B1 ;  /* 0x0000000000017941 */ /* 0x000fea0003800000 */
.L_x_165:
        /* <DEDUP_REMOVED lines=10> */
.L_x_168:
[----:B------:R-:W-:Y:S05]  /*5870*/  BSYNC B1 ;  /* 0x0000000000017941 */ /* 0x000fea0003800000 */
.L_x_167:
        /* <DEDUP_REMOVED lines=14> */
.L_x_170:
[----:B------:R-:W-:Y:S05]  /*5960*/  BSYNC B1 ;  /* 0x0000000000017941 */ /* 0x000fea0003800000 */
.L_x_169:
        /* <DEDUP_REMOVED lines=11> */
.L_x_172:
[----:B------:R-:W-:Y:S05]  /*5a20*/  BSYNC B1 ;  /* 0x0000000000017941 */ /* 0x000fea0003800000 */
.L_x_171:
        /* <DEDUP_REMOVED lines=11> */
.L_x_174:
[----:B------:R-:W-:Y:S05]  /*5ae0*/  BSYNC B1 ;  /* 0x0000000000017941 */ /* 0x000fea0003800000 */
.L_x_173:
        /* <DEDUP_REMOVED lines=10> */
.L_x_176:
[----:B------:R-:W-:Y:S05]  /*5b90*/  BSYNC B1 ;  /* 0x0000000000017941 */ /* 0x000fea0003800000 */
.L_x_175:
        /* <DEDUP_REMOVED lines=14> */
.L_x_178:
[----:B------:R-:W-:Y:S05]  /*5c80*/  BSYNC B1 ;  /* 0x0000000000017941 */ /* 0x000fea0003800000 */
.L_x_177:
        /* <DEDUP_REMOVED lines=11> */
.L_x_180:
[----:B------:R-:W-:Y:S05]  /*5d40*/  BSYNC B1 ;  /* 0x0000000000017941 */ /* 0x000fea0003800000 */
.L_x_179:
        /* <DEDUP_REMOVED lines=11> */
.L_x_182:
[----:B------:R-:W-:Y:S05]  /*5e00*/  BSYNC B1 ;  /* 0x0000000000017941 */ /* 0x000fea0003800000 */
.L_x_181:
        /* <DEDUP_REMOVED lines=10> */
.L_x_184:
[----:B------:R-:W-:Y:S05]  /*5eb0*/  BSYNC B1 ;  /* 0x0000000000017941 */ /* 0x000fea0003800000 */
.L_x_183:
        /* <DEDUP_REMOVED lines=14> */
.L_x_186:
[----:B------:R-:W-:Y:S05]  /*5fa0*/  BSYNC B1 ;  /* 0x0000000000017941 */ /* 0x000fea0003800000 */
.L_x_185:
        /* <DEDUP_REMOVED lines=11> */
.L_x_188:
[----:B------:R-:W-:Y:S05]  /*6060*/  BSYNC B1 ;  /* 0x0000000000017941 */ /* 0x000fea0003800000 */
.L_x_187:
        /* <DEDUP_REMOVED lines=11> */
.L_x_190:
[----:B------:R-:W-:Y:S05]  /*6120*/  BSYNC B1 ;  /* 0x0000000000017941 */ /* 0x000fea0003800000 */
.L_x_189:
        /* <DEDUP_REMOVED lines=10> */
.L_x_192:
[----:B------:R-:W-:Y:S05]  /*61d0*/  BSYNC B1 ;  /* 0x0000000000017941 */ /* 0x000fea0003800000 */
.L_x_191:
        /* <DEDUP_REMOVED lines=14> */
.L_x_194:
[----:B------:R-:W-:Y:S05]  /*62c0*/  BSYNC B1 ;  /* 0x0000000000017941 */ /* 0x000fea0003800000 */
.L_x_193:
        /* <DEDUP_REMOVED lines=11> */
.L_x_196:
[----:B------:R-:W-:Y:S05]  /*6380*/  BSYNC B1 ;  /* 0x0000000000017941 */ /* 0x000fea0003800000 */
.L_x_195:
        /* <DEDUP_REMOVED lines=11> */
.L_x_198:
[----:B------:R-:W-:Y:S05]  /*6440*/  BSYNC B1 ;  /* 0x0000000000017941 */ /* 0x000fea0003800000 */
.L_x_197:
        /* <DEDUP_REMOVED lines=10> */
.L_x_200:
[----:B------:R-:W-:Y:S05]  /*64f0*/  BSYNC B1 ;  /* 0x0000000000017941 */ /* 0x000fea0003800000 */
.L_x_199:
        /* <DEDUP_REMOVED lines=14> */
.L_x_202:
[----:B------:R-:W-:Y:S05]  /*65e0*/  BSYNC B1 ;  /* 0x0000000000017941 */ /* 0x000fea0003800000 */
.L_x_201:
        /* <DEDUP_REMOVED lines=11> */
.L_x_204:
[----:B------:R-:W-:Y:S05]  /*66a0*/  BSYNC B1 ;  /* 0x0000000000017941 */ /* 0x000fea0003800000 */
.L_x_203:
        /* <DEDUP_REMOVED lines=11> */
.L_x_206:
[----:B------:R-:W-:Y:S05]  /*6760*/  BSYNC B1 ;  /* 0x0000000000017941 */ /* 0x000fea0003800000 */
.L_x_205:
        /* <DEDUP_REMOVED lines=10> */
.L_x_208:
[----:B------:R-:W-:Y:S05]  /*6810*/  BSYNC B1 ;  /* 0x0000000000017941 */ /* 0x000fea0003800000 */
.L_x_207:
        /* <DEDUP_REMOVED lines=14> */
.L_x_210:
[----:B------:R-:W-:Y:S05]  /*6900*/  BSYNC B1 ;  /* 0x0000000000017941 */ /* 0x000fea0003800000 */
.L_x_209:
        /* <DEDUP_REMOVED lines=11> */
.L_x_212:
[----:B------:R-:W-:Y:S05]  /*69c0*/  BSYNC B1 ;  /* 0x0000000000017941 */ /* 0x000fea0003800000 */
.L_x_211:
        /* <DEDUP_REMOVED lines=11> */
.L_x_214:
[----:B------:R-:W-:Y:S05]  /*6a80*/  BSYNC B1 ;  /* 0x0000000000017941 */ /* 0x000fea0003800000 */
.L_x_213:
        /* <DEDUP_REMOVED lines=10> */
.L_x_216:
[----:B------:R-:W-:Y:S05]  /*6b30*/  BSYNC B1 ;  /* 0x0000000000017941 */ /* 0x000fea0003800000 */
.L_x_215:
        /* <DEDUP_REMOVED lines=14> */
.L_x_218:
[----:B------:R-:W-:Y:S05]  /*6c20*/  BSYNC B1 ;  /* 0x0000000000017941 */ /* 0x000fea0003800000 */
.L_x_217:
        /* <DEDUP_REMOVED lines=11> */
.L_x_220:
[----:B------:R-:W-:Y:S05]  /*6ce0*/  BSYNC B1 ;  /* 0x0000000000017941 */ /* 0x000fea0003800000 */
.L_x_219:
        /* <DEDUP_REMOVED lines=11> */
.L_x_222:
[----:B------:R-:W-:Y:S05]  /*6da0*/  BSYNC B1 ;  /* 0x0000000000017941 */ /* 0x000fea0003800000 */
.L_x_221:
        /* <DEDUP_REMOVED lines=10> */
.L_x_224:
[----:B------:R-:W-:Y:S05]  /*6e50*/  BSYNC B1 ;  /* 0x0000000000017941 */ /* 0x000fea0003800000 */
.L_x_223:
        /* <DEDUP_REMOVED lines=14> */
.L_x_226:
[----:B------:R-:W-:Y:S05]  /*6f40*/  BSYNC B1 ;  /* 0x0000000000017941 */ /* 0x000fea0003800000 */
.L_x_225:
        /* <DEDUP_REMOVED lines=11> */
.L_x_228:
[----:B------:R-:W-:Y:S05]  /*7000*/  BSYNC B1 ;  /* 0x0000000000017941 */ /* 0x000fea0003800000 */
.L_x_227:
        /* <DEDUP_REMOVED lines=11> */
.L_x_230:
[----:B------:R-:W-:Y:S05]  /*70c0*/  BSYNC B1 ;  /* 0x0000000000017941 */ /* 0x000fea0003800000 */
.L_x_229:
        /* <DEDUP_REMOVED lines=10> */
.L_x_232:
[----:B------:R-:W-:Y:S05]  /*7170*/  BSYNC B1 ;  /* 0x0000000000017941 */ /* 0x000fea0003800000 */
.L_x_231:
        /* <DEDUP_REMOVED lines=14> */
.L_x_234:
[----:B------:R-:W-:Y:S05]  /*7260*/  BSYNC B1 ;  /* 0x0000000000017941 */ /* 0x000fea0003800000 */
.L_x_233:
        /* <DEDUP_REMOVED lines=11> */
.L_x_236:
[----:B------:R-:W-:Y:S05]  /*7320*/  BSYNC B1 ;  /* 0x0000000000017941 */ /* 0x000fea0003800000 */
.L_x_235:
        /* <DEDUP_REMOVED lines=11> */
.L_x_238:
[----:B------:R-:W-:Y:S05]  /*73e0*/  BSYNC B1 ;  /* 0x0000000000017941 */ /* 0x000fea0003800000 */
.L_x_237:
        /* <DEDUP_REMOVED lines=10> */
.L_x_240:
[----:B------:R-:W-:Y:S05]  /*7490*/  BSYNC B1 ;  /* 0x0000000000017941 */ /* 0x000fea0003800000 */
.L_x_239:
        /* <DEDUP_REMOVED lines=14> */
.L_x_242:
[----:B------:R-:W-:Y:S05]  /*7580*/  BSYNC B1 ;  /* 0x0000000000017941 */ /* 0x000fea0003800000 */
.L_x_241:
        /* <DEDUP_REMOVED lines=11> */
.L_x_244:
[----:B------:R-:W-:Y:S05]  /*7640*/  BSYNC B1 ;  /* 0x0000000000017941 */ /* 0x000fea0003800000 */
.L_x_243:
        /* <DEDUP_REMOVED lines=11> */
.L_x_246:
[----:B------:R-:W-:Y:S05]  /*7700*/  BSYNC B1 ;  /* 0x0000000000017941 */ /* 0x000fea0003800000 */
.L_x_245:
        /* <DEDUP_REMOVED lines=10> */
.L_x_248:
[----:B------:R-:W-:Y:S05]  /*77b0*/  BSYNC B1 ;  /* 0x0000000000017941 */ /* 0x000fea0003800000 */
.L_x_247:
        /* <DEDUP_REMOVED lines=14> */
.L_x_250:
[----:B------:R-:W-:Y:S05]  /*78a0*/  BSYNC B1 ;  /* 0x0000000000017941 */ /* 0x000fea0003800000 */
.L_x_249:
        /* <DEDUP_REMOVED lines=11> */
.L_x_252:
[----:B------:R-:W-:Y:S05]  /*7960*/  BSYNC B1 ;  /* 0x0000000000017941 */ /* 0x000fea0003800000 */
.L_x_251:
        /* <DEDUP_REMOVED lines=11> */
.L_x_254:
[----:B------:R-:W-:Y:S05]  /*7a20*/  BSYNC B1 ;  /* 0x0000000000017941 */ /* 0x000fea0003800000 */
.L_x_253:
        /* <DEDUP_REMOVED lines=10> */
.L_x_256:
[----:B------:R-:W-:Y:S05]  /*7ad0*/  BSYNC B1 ;  /* 0x0000000000017941 */ /* 0x000fea0003800000 */
.L_x_255:
        /* <DEDUP_REMOVED lines=14> */
.L_x_258:
[----:B------:R-:W-:Y:S05]  /*7bc0*/  BSYNC B1 ;  /* 0x0000000000017941 */ /* 0x000fea0003800000 */
.L_x_257:
[----:B0----5:R-:W-:Y:S01]  /*7bd0*/  FMUL R15, R157, R8 ;  /* 0x000000089d0f7220 */ /* 0x021fe20000400000 */
[----:B------:R-:W-:Y:S01]  /*7be0*/  IMAD.X R23, R27, 0x1, R12, P6 ;  /* 0x000000011b177824 */ /* 0x000fe200030e060c */
[----:B------:R-:W-:Y:S01]  /*7bf0*/  ISETP.GT.AND P2, PT, R9, RZ, P1 ;  /* 0x000000ff0900720c */ /* 0x000fe20000f44270 */
[----:B------:R-:W-:Y:S01]  /*7c00*/  BSSY B1, `(.L_x_259) ;  /* 0x0000007000017945 */ /* 0x000fe20003800000 */
[----:B------:R-:W-:Y:S01]  /*7c10*/  FFMA R15, R144, R7, R15 ;  /* 0x00000007900f7223 */ /* 0x000fe2000000000f */
[----:B------:R-:W-:-:S04]  /*7c20*/  IADD3 R32, P0, R20, UR9, RZ ;  /* 0x0000000914207c10 */ /* 0x000fc8000ff1e0ff */
[----:B------:R0:W-:Y:S01]  /*7c30*/  @P5 STG.E desc[UR14][R22.64], R15 ;  /* 0x0000000f16005986 */ /* 0x0001e2000c10190e */
[----:B------:R-:W-:-:S05]  /*7c40*/  IADD3.X R33, R21, UR10, RZ, P0, !PT ;  /* 0x0000000a15217c10 */ /* 0x000fca00087fe4ff */
[----:B------:R-:W-:Y:S05]  /*7c50*/  @!P2 BRA `(.L_x_260) ;  /* 0x000000000004a947 */ /* 0x000fea0003800000 */
[----:B------:R0:W5:Y:S02]  /*7c60*/  LDG.E.LTC128B R157, desc[UR14][R32.64] ;  /* 0x0000000e209d7981 */ /* 0x000164000c1e1920 */
.L_x_260:
[----:B------:R-:W-:Y:S05]  /*7c70*/  BSYNC B1 ;  /* 0x0000000000017941 */ /* 0x000fea0003800000 */
.L_x_259:
[----:B-1----:R-:W-:Y:S01]  /*7c80*/  IADD3 R16, P5, R30, R6, RZ ;  /* 0x000000061e107210 */ /* 0x002fe20007fbe0ff */
[----:B---3-5:R-:W-:Y:S01]  /*7c90*/  FMUL R28, R157, R8 ;  /* 0x000000089d1c7220 */ /* 0x028fe20000400000 */
[----:B------:R-:W-:Y:S01]  /*7ca0*/  ISETP.GT.AND P4, PT, R9, 0x8, P4 ;  /* 0x000000080900780c */ /* 0x000fe20002784270 */
[----:B------:R-:W-:Y:S01]  /*7cb0*/  BSSY B1, `(.L_x_261) ;  /* 0x000000a000017945 */ /* 0x000fe20003800000 */
[----:B----4-:R-:W-:Y:S01]  /*7cc0*/  IADD3 R24, P6, R24, UR7, RZ ;  /* 0x0000000718187c10 */ /* 0x010fe2000ffde0ff */
[----:B------:R-:W-:Y:S01]  /*7cd0*/  FFMA R145, R145, R7, R28 ;  /* 0x0000000791917223 */ /* 0x000fe2000000001c */
[----:B------:R-:W-:Y:S01]  /*7ce0*/  IMAD.X R17, R31, 0x1, R12, P5 ;  /* 0x000000011f117824 */ /* 0x000fe200028e060c */
[----:B------:R-:W-:Y:S02]  /*7cf0*/  ISETP.GT.AND P0, PT, R11, 0xf8, PT ;  /* 0x000000f80b00780c */ /* 0x000fe40003f04270 */
[----:B------:R-:W-:Y:S02]  /*7d00*/  IADD3 R28, P5, R26, R14, RZ ;  /* 0x0000000e1a1c7210 */ /* 0x000fe40007fbe0ff */
[----:B------:R1:W-:Y:S01]  /*7d10*/  @P2 STG.E desc[UR14][R16.64], R145 ;  /* 0x0000009110002986 */ /* 0x0003e2000c10190e */
[----:B------:R-:W-:-:S03]  /*7d20*/  IADD3.X R25, R25, UR8, RZ, P6, !PT ;  /* 0x0000000819197c10 */ /* 0x000fc6000b7fe4ff */
[----:B------:R-:W-:Y:S07]  /*7d30*/  @!P4 BRA `(.L_x_262) ;  /* 0x000000000004c947 */ /* 0x000fee0003800000 */
[----:B------:R3:W5:Y:S02]  /*7d40*/  LDG.E.LTC128B R157, desc[UR14][R24.64] ;  /* 0x0000000e189d7981 */ /* 0x000764000c1e1920 */
.L_x_262:
[----:B------:R-:W-:Y:S05]  /*7d50*/  BSYNC B1 ;  /* 0x0000000000017941 */ /* 0x000fea0003800000 */
.L_x_261:
[----:B0----5:R-:W-:Y:S01]  /*7d60*/  FMUL R15, R157, R8 ;  /* 0x000000089d0f7220 */ /* 0x021fe20000400000 */
[----:B------:R-:W-:Y:S01]  /*7d70*/  IMAD.X R29, R27, 0x1, R13, P5 ;  /* 0x000000011b1d7824 */ /* 0x000fe200028e060d */
[----:B------:R-:W-:Y:S01]  /*7d80*/  ISETP.GT.AND P1, PT, R9, 0x8, P1 ;  /* 0x000000080900780c */ /* 0x000fe20000f24270 */
[----:B------:R-:W-:Y:S01]  /*7d90*/  BSSY B1, `(.L_x_263) ;  /* 0x0000008000017945 */ /* 0x000fe20003800000 */
[----:B------:R-:W-:Y:S01]  /*7da0*/  FFMA R15, R146, R7, R15 ;  /* 0x00000007920f7223 */ /* 0x000fe2000000000f */
[----:B------:R-:W-:Y:S02]  /*7db0*/  IADD3 R20, P5, R20, UR7, RZ ;  /* 0x0000000714147c10 */ /* 0x000fe4000ffbe0ff */
[----:B------:R-:W-:Y:S02]  /*7dc0*/  ISETP.GT.AND P2, PT, R11, 0xf9, PT ;  /* 0x000000f90b00780c */ /* 0x000fe40003f44270 */
[----:B------:R0:W-:Y:S01]  /*7dd0*/  @P4 STG.E desc[UR14][R28.64], R15 ;  /* 0x0000000f1c004986 */ /* 0x0001e2000c10190e */
[----:B------:R-:W-:-:S05]  /*7de0*/  IADD3.X R21, R21, UR8, RZ, P5, !PT ;  /* 0x0000000815157c10 */ /* 0x000fca000affe4ff */
[----:B------:R-:W-:Y:S05]  /*7df0*/  @!P1 BRA `(.L_x_264) ;  /* 0x0000000000049947 */ /* 0x000fea0003800000 */
[----:B------:R4:W5:Y:S02]  /*7e00*/  LDG.E.LTC128B R157, desc[UR14][R20.64] ;  /* 0x0000000e149d7981 */ /* 0x000964000c1e1920 */
.L_x_264:
[----:B------:R-:W-:Y:S05]  /*7e10*/  BSYNC B1 ;  /* 0x0000000000017941 */ /* 0x000fea0003800000 */
.L_x_263:
[----:B----4-:R-:W-:Y:S01]  /*7e20*/  IADD3 R20, P6, R30, R14, RZ ;  /* 0x0000000e1e147210 */ /* 0x010fe20007fde0ff */
[----:B-----5:R-:W-:Y:S01]  /*7e30*/  FMUL R26, R157, R8 ;  /* 0x000000089d1a7220 */ /* 0x020fe20000400000 */
[----:B------:R-:W-:Y:S01]  /*7e40*/  ISETP.GT.AND P4, PT, R9, RZ, P0 ;  /* 0x000000ff0900720c */ /* 0x000fe20000784270 */
[----:B------:R-:W-:Y:S01]  /*7e50*/  BSSY B1, `(.L_x_265) ;  /* 0x0000009000017945 */ /* 0x000fe20003800000 */
[----:B---3--:R-:W-:Y:S01]  /*7e60*/  IADD3 R24, P5, R22, R6, RZ ;  /* 0x0000000616187210 */ /* 0x008fe20007fbe0ff */
[----:B------:R-:W-:Y:S02]  /*7e70*/  IMAD.X R21, R31, 0x1, R13, P6 ;  /* 0x000000011f157824 */ /* 0x000fe400030e060d */
[----:B------:R-:W-:-:S05]  /*7e80*/  FFMA R147, R147, R7, R26 ;  /* 0x0000000793937223 */ /* 0x000fca000000001a */
[----:B------:R3:W-:Y:S03]  /*7e90*/  @P1 STG.E desc[UR14][R20.64], R147 ;  /* 0x0000009314001986 */ /* 0x0007e6000c10190e */
[----:B------:R-:W-:Y:S05]  /*7ea0*/  @!P4 BRA `(.L_x_266) ;  /* 0x00000000000cc947 */ /* 0x000fea0003800000 */
[----:B---3--:R-:W-:-:S04]  /*7eb0*/  IADD3 R20, P1, R18, UR9, RZ ;  /* 0x0000000912147c10 */ /* 0x008fc8000ff3e0ff */
[----:B------:R-:W-:-:S05]  /*7ec0*/  IADD3.X R21, R19, UR10, RZ, P1, !PT ;  /* 0x0000000a13157c10 */ /* 0x000fca0008ffe4ff */
[----:B------:R4:W5:Y:S04]  /*7ed0*/  LDG.E.LTC128B R157, desc[UR14][R20.64] ;  /* 0x0000000e149d7981 */ /* 0x000968000c1e1920 */
.L_x_266:
[----:B------:R-:W-:Y:S05]  /*7ee0*/  BSYNC B1 ;  /* 0x0000000000017941 */ /* 0x000fea0003800000 */
.L_x_265:
[----:B-----5:R-:W-:Y:S01]  /*7ef0*/  FMUL R11, R157, R8 ;  /* 0x000000089d0b7220 */ /* 0x020fe20000400000 */
[----:B------:R-:W-:Y:S01]  /*7f00*/  IMAD.X R25, R23, 0x1, R12, P5 ;  /* 0x0000000117197824 */ /* 0x000fe200028e060c */
[----:B------:R-:W-:Y:S01]  /*7f10*/  ISETP.GT.AND P1, PT, R9, RZ, P2 ;  /* 0x000000ff0900720c */ /* 0x000fe20001724270 */
[----:B------:R-:W-:Y:S01]  /*7f20*/  BSSY B1, `(.L_x_267) ;  /* 0x0000008000017945 */ /* 0x000fe20003800000 */
[----:B------:R-:W-:Y:S01]  /*7f30*/  FFMA R11, R148, R7, R11 ;  /* 0x00000007940b7223 */ /* 0x000fe2000000000b */
[----:B---34-:R-:W-:Y:S02]  /*7f40*/  IADD3 R20, P6, R32, UR9, RZ ;  /* 0x0000000920147c10 */ /* 0x018fe4000ffde0ff */
[----:B------:R-:W-:Y:S02]  /*7f50*/  IADD3 R26, P5, R16, R6, RZ ;  /* 0x00000006101a7210 */ /* 0x000fe40007fbe0ff */
[----:B------:R3:W-:Y:S01]  /*7f60*/  @P4 STG.E desc[UR14][R24.64], R11 ;  /* 0x0000000b18004986 */ /* 0x0007e2000c10190e */
[----:B------:R-:W-:-:S05]  /*7f70*/  IADD3.X R21, R33, UR10, RZ, P6, !PT ;  /* 0x0000000a21157c10 */ /* 0x000fca000b7fe4ff */
[----:B------:R-:W-:Y:S05]  /*7f80*/  @!P1 BRA `(.L_x_268) ;  /* 0x0000000000049947 */ /* 0x000fea0003800000 */
[----:B------:R4:W5:Y:S02]  /*7f90*/  LDG.E.LTC128B R157, desc[UR14][R20.64] ;  /* 0x0000000e149d7981 */ /* 0x000964000c1e1920 */
.L_x_268:
[----:B------:R-:W-:Y:S05]  /*7fa0*/  BSYNC B1 ;  /* 0x0000000000017941 */ /* 0x000fea0003800000 */
.L_x_267:
[----:B-----5:R-:W-:Y:S01]  /*7fb0*/  FMUL R6, R157, R8 ;  /* 0x000000089d067220 */ /* 0x020fe20000400000 */
[----:B------:R-:W-:Y:S01]  /*7fc0*/  IMAD.X R27, R17, 0x1, R12, P5 ;  /* 0x00000001111b7824 */ /* 0x000fe200028e060c */
[----:B------:R-:W-:Y:S01]  /*7fd0*/  ISETP.GT.AND P0, PT, R9, 0x8, P0 ;  /* 0x000000080900780c */ /* 0x000fe20000704270 */
[----:B------:R-:W-:Y:S01]  /*7fe0*/  BSSY B1, `(.L_x_269) ;  /* 0x0000008000017945 */ /* 0x000fe20003800000 */
[----:B------:R-:W-:Y:S01]  /*7ff0*/  FFMA R149, R149, R7, R6 ;  /* 0x0000000795957223 */ /* 0x000fe20000000006 */
[----:B------:R-:W-:Y:S02]  /*8000*/  IADD3 R18, P4, R18, UR7, RZ ;  /* 0x0000000712127c10 */ /* 0x000fe4000ff9e0ff */
[----:B----4-:R-:W-:Y:S02]  /*8010*/  IADD3 R20, P5, R22, R14, RZ ;  /* 0x0000000e16147210 */ /* 0x010fe40007fbe0ff */
[----:B------:R4:W-:Y:S01]  /*8020*/  @P1 STG.E desc[UR14][R26.64], R149 ;  /* 0x000000951a001986 */ /* 0x0009e2000c10190e */
[----:B------:R-:W-:-:S05]  /*8030*/  IADD3.X R19, R19, UR8, RZ, P4, !PT ;  /* 0x0000000813137c10 */ /* 0x000fca000a7fe4ff */
[----:B------:R-:W-:Y:S05]  /*8040*/  @!P0 BRA `(.L_x_270) ;  /* 0x0000000000048947 */ /* 0x000fea0003800000 */
[----:B------:R0:W5:Y:S02]  /*8050*/  LDG.E.LTC128B R157, desc[UR14][R18.64] ;  /* 0x0000000e129d7981 */ /* 0x000164000c1e1920 */
.L_x_270:
[----:B------:R-:W-:Y:S05]  /*8060*/  BSYNC B1 ;  /* 0x0000000000017941 */ /* 0x000fea0003800000 */
.L_x_269:
[----:B------:R-:W-:Y:S01]  /*8070*/  ISETP.GT.AND P2, PT, R9, 0x8, P2 ;  /* 0x000000080900780c */ /* 0x000fe20001744270 */
[----:B---3-5:R-:W-:Y:S01]  /*8080*/  FMUL R11, R157, R8 ;  /* 0x000000089d0b7220 */ /* 0x028fe20000400000 */
[----:B------:R-:W-:Y:S01]  /*8090*/  IMAD.X R21, R23, 0x1, R13, P5 ;  /* 0x0000000117157824 */ /* 0x000fe200028e060d */
[----:B------:R-:W-:Y:S02]  /*80a0*/  BSSY B1, `(.L_x_271) ;  /* 0x0000007000017945 */ /* 0x000fe40003800000 */
[----:B------:R-:W-:-:S05]  /*80b0*/  FFMA R11, R150, R7, R11 ;  /* 0x00000007960b7223 */ /* 0x000fca000000000b */
[----:B------:R3:W-:Y:S01]  /*80c0*/  @P0 STG.E desc[UR14][R20.64], R11 ;  /* 0x0000000b14000986 */ /* 0x0007e2000c10190e */
[----:B0-----:R-:W-:-:S04]  /*80d0*/  IADD3 R18, P0, R32, UR7, RZ ;  /* 0x0000000720127c10 */ /* 0x001fc8000ff1e0ff */
[----:B------:R-:W-:Y:S01]  /*80e0*/  IADD3.X R19, R33, UR8, RZ, P0, !PT ;  /* 0x0000000821137c10 */ /* 0x000fe200087fe4ff */
[----:B------:R-:W-:Y:S08]  /*80f0*/  @!P2 BRA `(.L_x_272) ;  /* 0x000000000004a947 */ /* 0x000ff00003800000 */
[----:B------:R0:W5:Y:S02]  /*8100*/  LDG.E.LTC128B R157, desc[UR14][R18.64] ;  /* 0x0000000e129d7981 */ /* 0x000164000c1e1920 */
.L_x_272:
[----:B------:R-:W-:Y:S05]  /*8110*/  BSYNC B1 ;  /* 0x0000000000017941 */ /* 0x000fea0003800000 */
.L_x_271:
[----:B------:R-:W-:Y:S05]  /*8120*/  @!P2 BRA `(.L_x_273) ;  /* 0x0000002c001ca947 */ /* 0x000fea0003800000 */
[----:B------:R-:W-:Y:S01]  /*8130*/  IADD3 R14, P0, R16, R14, RZ ;  /* 0x0000000e100e7210 */ /* 0x000fe20007f1e0ff */
[----:B-----5:R-:W-:-:S04]  /*8140*/  FMUL R6, R157, R8 ;  /* 0x000000089d067220 */ /* 0x020fc80000400000 */
[----:B------:R-:W-:Y:S02]  /*8150*/  IMAD.X R15, R17, 0x1, R13, P0 ;  /* 0x00000001110f7824 */ /* 0x000fe400000e060d */
[----:B------:R-:W-:-:S05]  /*8160*/  FFMA R151, R151, R7, R6 ;  /* 0x0000000797977223 */ /* 0x000fca0000000006 */
[----:B------:R0:W-:Y:S01]  /*8170*/  STG.E desc[UR14][R14.64], R151 ;  /* 0x000000970e007986 */ /* 0x0001e2000c10190e */
[----:B------:R-:W-:Y:S05]  /*8180*/  BRA `(.L_x_273) ;  /* 0x0000002c00047947 */ /* 0x000fea0003800000 */
.L_x_22:
[----:B------:R-:W-:Y:S01]  /*8190*/  ULDC.64 UR8, c[0x0][0x6c0] ;  /* 0x0001b00000087ab9 */ /* 0x000fe20000000a00 */
[----:B------:R-:W-:Y:S01]  /*81a0*/  ISETP.GT.AND P2, PT, R11, 0x1, PT ;  /* 0x000000010b00780c */ /* 0x000fe20003f44270 */
[-C--:B--2---:R-:W-:Y:S01]  /*81b0*/  FMUL R13, R24, R7.reuse ;  /* 0x00000007180d7220 */ /* 0x084fe20000400000 */
[----:B------:R-:W-:Y:S01]  /*81c0*/  LEA R16, P1, R22, UR8, 0x2 ;  /* 0x0000000816107c11 */ /* 0x000fe2000f8210ff */
[-C--:B------:R-:W-:Y:S01]  /*81d0*/  FMUL R25, R25, R7.reuse ;  /* 0x0000000719197220 */ /* 0x080fe20000400000 */
[C---:B------:R-:W-:Y:S01]  /*81e0*/  ISETP.GT.AND P4, PT, R9.reuse, RZ, P2 ;  /* 0x000000ff0900720c */ /* 0x040fe20001784270 */
[----:B------:R-:W-:Y:S01]  /*81f0*/  IMAD.SHL.U32 R12, R14, 0x20, RZ ;  /* 0x000000200e0c7824 */ /* 0x000fe200078e00ff */
[----:B------:R-:W-:Y:S01]  /*8200*/  LEA.HI.X R17, R22, UR9, R165, 0x2, P1 ;  /* 0x0000000916117c11 */ /* 0x000fe200088f14a5 */
[-C--:B------:R-:W-:Y:S01]  /*8210*/  FMUL R23, R26, R7.reuse ;  /* 0x000000071a177220 */ /* 0x080fe20000400000 */
[----:B------:R-:W-:Y:S01]  /*8220*/  ISETP.GT.AND P1, PT, R9, 0x8, P0 ;  /* 0x000000080900780c */ /* 0x000fe20000724270 */
[-C--:B------:R-:W-:Y:S01]  /*8230*/  FMUL R27, R27, R7.reuse ;  /* 0x000000071b1b7220 */ /* 0x080fe20000400000 */
[C-C-:B------:R-:W-:Y:S01]  /*8240*/  SHF.L.U64.HI R6, R14.reuse, 0x5, R15.reuse ;  /* 0x000000050e067819 */ /* 0x140fe2000001020f */
[----:B------:R0:W-:Y:S01]  /*8250*/  @P5 STG.E desc[UR14][R16.64], R13 ;  /* 0x0000000d10005986 */ /* 0x0001e2000c10190e */
[-C--:B------:R-:W-:Y:S01]  /*8260*/  LEA R18, P5, R14, R16.reuse, 0x2 ;  /* 0x000000100e127211 */ /* 0x080fe200078a10ff */
[-C--:B------:R-:W-:Y:S01]  /*8270*/  FMUL R153, R28, R7.reuse ;  /* 0x000000071c997220 */ /* 0x080fe20000400000 */
[----:B------:R-:W-:Y:S01]  /*8280*/  ISETP.GT.AND P0, PT, R11, 0x8, PT ;  /* 0x000000080b00780c */ /* 0x000fe20003f04270 */
[----:B------:R-:W-:Y:S01]  /*8290*/  FMUL R29, R29, R7 ;  /* 0x000000071d1d7220 */ /* 0x000fe20000400000 */
[----:B------:R-:W-:Y:S01]  /*82a0*/  LEA.HI.X R19, R14, R17, R15, 0x2, P5 ;  /* 0x000000110e137211 */ /* 0x000fe200028f140f */
[-C--:B------:R-:W-:Y:S01]  /*82b0*/  FMUL R31, R31, R7.reuse ;  /* 0x000000071f1f7220 */ /* 0x080fe20000400000 */
[----:B------:R-:W-:Y:S01]  /*82c0*/  ISETP.GT.AND P2, PT, R9, 0x8, P2 ;  /* 0x000000080900780c */ /* 0x000fe20001744270 */
[-C--:B------:R-:W-:Y:S01]  /*82d0*/  FMUL R33, R33, R7.reuse ;  /* 0x0000000721217220 */ /* 0x080fe20000400000 */
[----:B------:R-:W-:Y:S01]  /*82e0*/  ISETP.GT.AND P5, PT, R9, RZ, P0 ;  /* 0x000000ff0900720c */ /* 0x000fe200007a4270 */
[----:B------:R-:W-:Y:S01]  /*82f0*/  @P1 IMAD.MOV.U32 R14, RZ, RZ, R16 ;  /* 0x000000ffff0e1224 */ /* 0x000fe200078e0010 */
[----:B------:R-:W-:Y:S01]  /*8300*/  @P4 STG.E desc[UR14][R18.64], R25 ;  /* 0x0000001912004986 */ /* 0x000fe2000c10190e */
[--C-:B------:R-:W-:Y:S01]  /*8310*/  @P1 IMAD.MOV.U32 R15, RZ, RZ, R17.reuse ;  /* 0x000000ffff0f1224 */ /* 0x100fe200078e0011 */
[C---:B------:R-:W-:Y:S01]  /*8320*/  IADD3 R20, P4, R12.reuse, R16, RZ ;  /* 0x000000100c147210 */ /* 0x040fe20007f9e0ff */
[-C--:B------:R-:W-:Y:S01]  /*8330*/  FMUL R35, R35, R7.reuse ;  /* 0x0000000723237220 */ /* 0x080fe20000400000 */
[----:B------:R-:W-:Y:S01]  /*8340*/  IADD3 R22, P6, R12, R18, RZ ;  /* 0x000000120c167210 */ /* 0x000fe20007fde0ff */
[-C--:B------:R-:W-:Y:S01]  /*8350*/  FMUL R37, R37, R7.reuse ;  /* 0x0000000725257220 */ /* 0x080fe20000400000 */
[----:B------:R1:W-:Y:S01]  /*8360*/  @P1 STG.E desc[UR14][R14.64+0x20], R23 ;  /* 0x000020170e001986 */ /* 0x0003e2000c10190e */
[----:B------:R-:W-:Y:S01]  /*8370*/  ISETP.GT.AND P1, PT, R11, 0x9, PT ;  /* 0x000000090b00780c */ /* 0x000fe20003f24270 */
[----:B------:R-:W-:Y:S01]  /*8380*/  IMAD.X R21, R6, 0x1, R17, P4 ;  /* 0x0000000106157824 */ /* 0x000fe200020e0611 */
[C---:B------:R-:W-:Y:S01]  /*8390*/  ISETP.GT.AND P0, PT, R9.reuse, 0x8, P0 ;  /* 0x000000080900780c */ /* 0x040fe20000704270 */
[----:B------:R2:W-:Y:S01]  /*83a0*/  @P2 STG.E desc[UR14][R18.64+0x20], R27 ;  /* 0x0000201b12002986 */ /* 0x0005e2000c10190e */
[----:B------:R-:W-:Y:S01]  /*83b0*/  ISETP.GT.AND P4, PT, R9, RZ, P1 ;  /* 0x000000ff0900720c */ /* 0x000fe20000f84270 */
[-C--:B------:R-:W-:Y:S01]  /*83c0*/  FMUL R39, R39, R7.reuse ;  /* 0x0000000727277220 */ /* 0x080fe20000400000 */
[----:B0-----:R-:W-:Y:S01]  /*83d0*/  IADD3 R13, P2, R12, 0x20, RZ ;  /* 0x000000200c0d7810 */ /* 0x001fe20007f5e0ff */
[----:B------:R0:W-:Y:S01]  /*83e0*/  @P5 STG.E desc[UR14][R20.64], R153 ;  /* 0x0000009914005986 */ /* 0x0001e2000c10190e */
[----:B------:R-:W-:Y:S01]  /*83f0*/  ISETP.GT.AND P1, PT, R9, 0x8, P1 ;  /* 0x000000080900780c */ /* 0x000fe20000f24270 */
[----:B------:R-:W-:Y:S01]  /*8400*/  FMUL R41, R41, R7 ;  /* 0x0000000729297220 */ /* 0x000fe20000400000 */
[----:B------:R-:W-:Y:S01]  /*8410*/  IADD3 R16, P5, R13, R16, RZ ;  /* 0x000000100d107210 */ /* 0x000fe20007fbe0ff */
[----:B-1----:R-:W-:-:S02]  /*8420*/  IMAD.X R23, R6, 0x1, R19, P6 ;  /* 0x0000000106177824 */ /* 0x002fc400030e0613 */
[-C--:B------:R-:W-:Y:S01]  /*8430*/  FMUL R15, R30, R7.reuse ;  /* 0x000000071e0f7220 */ /* 0x080fe20000400000 */
[----:B------:R-:W-:Y:S01]  /*8440*/  IMAD.X R14, RZ, RZ, R6, P2 ;  /* 0x000000ffff0e7224 */ /* 0x000fe200010e0606 */
[----:B------:R-:W-:Y:S01]  /*8450*/  ISETP.GT.AND P2, PT, R11, 0x10, PT ;  /* 0x000000100b00780c */ /* 0x000fe20003f44270 */
[-C--:B------:R-:W-:Y:S01]  /*8460*/  FMUL R43, R43, R7.reuse ;  /* 0x000000072b2b7220 */ /* 0x080fe20000400000 */
[----:B------:R-:W-:Y:S01]  /*8470*/  IADD3 R24, P6, R12, R20, RZ ;  /* 0x000000140c187210 */ /* 0x000fe20007fde0ff */
[----:B------:R-:W-:Y:S01]  /*8480*/  IMAD.X R17, R14, 0x1, R17, P5 ;  /* 0x000000010e117824 */ /* 0x000fe200028e0611 */
[----:B------:R1:W-:Y:S01]  /*8490*/  @P4 STG.E desc[UR14][R22.64], R29 ;  /* 0x0000001d16004986 */ /* 0x0003e2000c10190e */
[----:B--2---:R-:W-:Y:S01]  /*84a0*/  IADD3 R18, P4, R13, R18, RZ ;  /* 0x000000120d127210 */ /* 0x004fe20007f9e0ff */
[----:B0-----:R-:W-:Y:S01]  /*84b0*/  FMUL R153, R32, R7 ;  /* 0x0000000720997220 */ /* 0x001fe20000400000 */
[----:B------:R-:W-:Y:S01]  /*84c0*/  ISETP.GT.AND P5, PT, R9, RZ, P2 ;  /* 0x000000ff0900720c */ /* 0x000fe200017a4270 */
[----:B------:R0:W-:Y:S01]  /*84d0*/  @P0 STG.E desc[UR14][R16.64], R15 ;  /* 0x0000000f10000986 */ /* 0x0001e2000c10190e */
[----:B------:R-:W-:Y:S01]  /*84e0*/  ISETP.GT.AND P0, PT, R11, 0x11, PT ;  /* 0x000000110b00780c */ /* 0x000fe20003f04270 */
[----:B------:R-:W-:-:S02]  /*84f0*/  IMAD.X R19, R14, 0x1, R19, P4 ;  /* 0x000000010e137824 */ /* 0x000fc400020e0613 */
[-C--:B------:R-:W-:Y:S01]  /*8500*/  FMUL R45, R45, R7.reuse ;  /* 0x000000072d2d7220 */ /* 0x080fe20000400000 */
[----:B------:R-:W-:Y:S01]  /*8510*/  IMAD.X R25, R6, 0x1, R21, P6 ;  /* 0x0000000106197824 */ /* 0x000fe200030e0615 */
[----:B------:R-:W-:Y:S01]  /*8520*/  ISETP.GT.AND P4, PT, R9, RZ, P0 ;  /* 0x000000ff0900720c */ /* 0x000fe20000784270 */
[-C--:B------:R-:W-:Y:S01]  /*8530*/  FMUL R47, R47, R7.reuse ;  /* 0x000000072f2f7220 */ /* 0x080fe20000400000 */
[----:B------:R2:W-:Y:S01]  /*8540*/  @P1 STG.E desc[UR14][R18.64], R31 ;  /* 0x0000001f12001986 */ /* 0x0005e2000c10190e */
[----:B------:R-:W-:Y:S01]  /*8550*/  ISETP.GT.AND P1, PT, R9, 0x8, P2 ;  /* 0x000000080900780c */ /* 0x000fe20001724270 */
[-C--:B-1----:R-:W-:Y:S01]  /*8560*/  FMUL R29, R36, R7.reuse ;  /* 0x00000007241d7220 */ /* 0x082fe20000400000 */
[----:B------:R-:W-:Y:S01]  /*8570*/  IADD3 R26, P2, R12, R22, RZ ;  /* 0x000000160c1a7210 */ /* 0x000fe20007f5e0ff */
[-C--:B------:R-:W-:Y:S01]  /*8580*/  FMUL R49, R49, R7.reuse ;  /* 0x0000000731317220 */ /* 0x080fe20000400000 */
[----:B------:R-:W-:Y:S01]  /*8590*/  @P5 STG.E desc[UR14][R24.64], R153 ;  /* 0x0000009918005986 */ /* 0x000fe2000c10190e */
[----:B0-----:R-:W-:Y:S01]  /*85a0*/  IADD3 R16, P5, R13, R20, RZ ;  /* 0x000000140d107210 */ /* 0x001fe20007fbe0ff */
[-C--:B------:R-:W-:Y:S01]  /*85b0*/  FMUL R15, R34, R7.reuse ;  /* 0x00000007220f7220 */ /* 0x080fe20000400000 */
[----:B------:R-:W-:Y:S01]  /*85c0*/  IMAD.X R27, R6, 0x1, R23, P2 ;  /* 0x00000001061b7824 */ /* 0x000fe200010e0617 */
[----:B------:R-:W-:Y:S01]  /*85d0*/  ISETP.GT.AND P0, PT, R9, 0x8, P0 ;  /* 0x000000080900780c */ /* 0x000fe20000704270 */
[-C--:B------:R-:W-:Y:S01]  /*85e0*/  FMUL R51, R51, R7.reuse ;  /* 0x0000000733337220 */ /* 0x080fe20000400000 */
[----:B------:R-:W-:Y:S01]  /*85f0*/  ISETP.GT.AND P2, PT, R11, 0x18, PT ;  /* 0x000000180b00780c */ /* 0x000fe20003f44270 */
[C---:B------:R-:W-:Y:S01]  /*8600*/  IMAD.X R17, R14.reuse, 0x1, R21, P5 ;  /* 0x000000010e117824 */ /* 0x040fe200028e0615 */
[----:B------:R-:W-:Y:S01]  /*8610*/  @P4 STG.E desc[UR14][R26.64], R33 ;  /* 0x000000211a004986 */ /* 0x000fe2000c10190e */
[----:B--2---:R-:W-:Y:S01]  /*8620*/  IADD3 R18, P4, R13, R22, RZ ;  /* 0x000000160d127210 */ /* 0x004fe20007f9e0ff */
[-C--:B------:R-:W-:Y:S01]  /*8630*/  FMUL R53, R53, R7.reuse ;  /* 0x0000000735357220 */ /* 0x080fe20000400000 */
[----:B------:R-:W-:Y:S01]  /*8640*/  ISETP.GT.AND P5, PT, R9, RZ, P2 ;  /* 0x000000ff0900720c */ /* 0x000fe200017a4270 */
[----:B------:R0:W-:Y:S01]  /*8650*/  @P1 STG.E desc[UR14][R16.64], R15 ;  /* 0x0000000f10001986 */ /* 0x0001e2000c10190e */
[----:B------:R-:W-:Y:S01]  /*8660*/  ISETP.GT.AND P1, PT, R11, 0x19, PT ;  /* 0x000000190b00780c */ /* 0x000fe20003f24270 */
[----:B------:R-:W-:Y:S01]  /*8670*/  IMAD.X R19, R14, 0x1, R23, P4 ;  /* 0x000000010e137824 */ /* 0x000fe200020e0617 */
[----:B------:R-:W-:Y:S01]  /*8680*/  IADD3 R20, P6, R12, R24, RZ ;  /* 0x000000180c147210 */ /* 0x000fe20007fde0ff */
[-C--:B------:R-:W-:Y:S01]  /*8690*/  FMUL R55, R55, R7.reuse ;  /* 0x0000000737377220 */ /* 0x080fe20000400000 */
[----:B------:R-:W-:Y:S01]  /*86a0*/  ISETP.GT.AND P4, PT, R9, RZ, P1 ;  /* 0x000000ff0900720c */ /* 0x000fe20000f84270 */
[-C--:B------:R-:W-:Y:S01]  /*86b0*/  FMUL R57, R57, R7.reuse ;  /* 0x0000000739397220 */ /* 0x080fe20000400000 */
[----:B------:R1:W-:Y:S01]  /*86c0*/  @P0 STG.E desc[UR14][R18.64], R35 ;  /* 0x0000002312000986 */ /* 0x0003e2000c10190e */
[----:B------:R-:W-:Y:S01]  /*86d0*/  IMAD.X R21, R6, 0x1, R25, P6 ;  /* 0x0000000106157824 */ /* 0x000fe200030e0619 */
[----:B------:R-:W-:Y:S01]  /*86e0*/  ISETP.GT.AND P0, PT, R9, 0x8, P2 ;  /* 0x000000080900780c */ /* 0x000fe20001704270 */
[-C--:B------:R-:W-:Y:S01]  /*86f0*/  FMUL R59, R59, R7.reuse ;  /* 0x000000073b3b7220 */ /* 0x080fe20000400000 */
[----:B------:R-:W-:Y:S01]  /*8700*/  IADD3 R22, P2, R12, R26, RZ ;  /* 0x0000001a0c167210 */ /* 0x000fe20007f5e0ff */
[-C--:B0-----:R-:W-:Y:S01]  /*8710*/  FMUL R15, R38, R7.reuse ;  /* 0x00000007260f7220 */ /* 0x081fe20000400000 */
[----:B------:R0:W-:Y:S01]  /*8720*/  @P5 STG.E desc[UR14][R20.64], R29 ;  /* 0x0000001d14005986 */ /* 0x0001e2000c10190e */
[----:B------:R-:W-:Y:S01]  /*8730*/  IADD3 R16, P5, R13, R24, RZ ;  /* 0x000000180d107210 */ /* 0x000fe20007fbe0ff */
[-C--:B------:R-:W-:Y:S01]  /*8740*/  FMUL R61, R61, R7.reuse ;  /* 0x000000073d3d7220 */ /* 0x080fe20000400000 */
[----:B------:R-:W-:Y:S01]  /*8750*/  IMAD.X R23, R6, 0x1, R27, P2 ;  /* 0x0000000106177824 */ /* 0x000fe200010e061b */
[----:B------:R-:W-:Y:S01]  /*8760*/  ISETP.GT.AND P1, PT, R9, 0x8, P1 ;  /* 0x000000080900780c */ /* 0x000fe20000f24270 */
[-C--:B------:R-:W-:Y:S01]  /*8770*/  FMUL R63, R63, R7.reuse ;  /* 0x000000073f3f7220 */ /* 0x080fe20000400000 */
[----:B------:R-:W-:Y:S01]  /*8780*/  ISETP.GT.AND P2, PT, R11, 0x20, PT ;  /* 0x000000200b00780c */ /* 0x000fe20003f44270 */
[C---:B------:R-:W-:Y:S01]  /*8790*/  IMAD.X R17, R14.reuse, 0x1, R25, P5 ;  /* 0x000000010e117824 */ /* 0x040fe200028e0619 */
[----:B------:R-:W-:Y:S01]  /*87a0*/  @P4 STG.E desc[UR14][R22.64], R37 ;  /* 0x0000002516004986 */ /* 0x000fe2000c10190e */
[----:B-1----:R-:W-:Y:S01]  /*87b0*/  IADD3 R18, P4, R13, R26, RZ ;  /* 0x0000001a0d127210 */ /* 0x002fe20007f9e0ff */
[-C--:B------:R-:W-:Y:S01]  /*87c0*/  FMUL R65, R65, R7.reuse ;  /* 0x0000000741417220 */ /* 0x080fe20000400000 */
[----:B------:R-:W-:Y:S01]  /*87d0*/  ISETP.GT.AND P5, PT, R9, RZ, P2 ;  /* 0x000000ff0900720c */ /* 0x000fe200017a4270 */
[----:B------:R1:W-:Y:S01]  /*87e0*/  @P0 STG.E desc[UR14][R16.64], R15 ;  /* 0x0000000f10000986 */ /* 0x0003e2000c10190e */
[----:B------:R-:W-:Y:S01]  /*87f0*/  ISETP.GT.AND P0, PT, R11, 0x21, PT ;  /* 0x000000210b00780c */ /* 0x000fe20003f04270 */
[----:B------:R-:W-:Y:S01]  /*8800*/  IMAD.X R19, R14, 0x1, R27, P4 ;  /* 0x000000010e137824 */ /* 0x000fe200020e061b */
[----:B------:R-:W-:Y:S01]  /*8810*/  IADD3 R24, P6, R12, R20, RZ ;  /* 0x000000140c187210 */ /* 0x000fe20007fde0ff */
[-C--:B0-----:R-:W-:Y:S01]  /*8820*/  FMUL R29, R40, R7.reuse ;  /* 0x00000007281d7220 */ /* 0x081fe20000400000 */
[----:B------:R-:W-:Y:S01]  /*8830*/  ISETP.GT.AND P4, PT, R9, RZ, P0 ;  /* 0x000000ff0900720c */ /* 0x000fe20000784270 */
[-C--:B------:R-:W-:Y:S01]  /*8840*/  FMUL R67, R67, R7.reuse ;  /* 0x0000000743437220 */ /* 0x080fe20000400000 */
[----:B------:R0:W-:Y:S01]  /*8850*/  @P1 STG.E desc[UR14][R18.64], R39 ;  /* 0x0000002712001986 */ /* 0x0001e2000c10190e */
[----:B------:R-:W-:Y:S01]  /*8860*/  IMAD.X R25, R6, 0x1, R21, P6 ;  /* 0x0000000106197824 */ /* 0x000fe200030e0615 */
[----:B------:R-:W-:Y:S01]  /*8870*/  ISETP.GT.AND P1, PT, R9, 0x8, P2 ;  /* 0x000000080900780c */ /* 0x000fe20001724270 */
[-C--:B------:R-:W-:Y:S01]  /*8880*/  FMUL R69, R69, R7.reuse ;  /* 0x0000000745457220 */ /* 0x080fe20000400000 */
[----:B------:R-:W-:Y:S01]  /*8890*/  IADD3 R26, P2, R12, R22, RZ ;  /* 0x000000160c1a7210 */ /* 0x000fe20007f5e0ff */
[-C--:B-1----:R-:W-:Y:S01]  /*88a0*/  FMUL R15, R42, R7.reuse ;  /* 0x000000072a0f7220 */ /* 0x082fe20000400000 */
        /* <DEDUP_REMOVED lines=9> */
[----:B0-----:R-:W-:Y:S01]  /*8940*/  IADD3 R18, P4, R13, R22, RZ ;  /* 0x000000160d127210 */ /* 0x001fe20007f9e0ff */
[-C--:B------:R-:W-:Y:S01]  /*8950*/  FMUL R75, R75, R7.reuse ;  /* 0x000000074b4b7220 */ /* 0x080fe20000400000 */
[----:B------:R-:W-:Y:S01]  /*8960*/  ISETP.GT.AND P5, PT, R9, RZ, P2 ;  /* 0x000000ff0900720c */ /* 0x000fe200017a4270 */
[----:B------:R0:W-:Y:S01]  /*8970*/  @P1 STG.E desc[UR14][R16.64], R15 ;  /* 0x0000000f10001986 */ /* 0x0001e2000c10190e */
[----:B------:R-:W-:Y:S01]  /*8980*/  ISETP.GT.AND P1, PT, R11, 0x29, PT ;  /* 0x000000290b00780c */ /* 0x000fe20003f24270 */
[----:B------:R-:W-:Y:S01]  /*8990*/  IMAD.X R19, R14, 0x1, R23, P4 ;  /* 0x000000010e137824 */ /* 0x000fe200020e0617 */
[----:B------:R-:W-:Y:S01]  /*89a0*/  IADD3 R20, P6, R12, R24, RZ ;  /* 0x000000180c147210 */ /* 0x000fe20007fde0ff */
[-C--:B-1----:R-:W-:Y:S01]  /*89b0*/  FMUL R29, R44, R7.reuse ;  /* 0x000000072c1d7220 */ /* 0x082fe20000400000 */
        /* <DEDUP_REMOVED lines=137> */
[----:B------:R-:W-:Y:S01]  /*9250*/  ISETP.GT.AND P2, PT, R11, 0x58, PT ;  /* 0x000000580b00780c */ /* 0x000fe20003f44270 */
[-C--:B------:R-:W-:Y:S01]  /*9260*/  FMUL R133, R133, R7.reuse ;  /* 0x0000000785857220 */ /* 0x080fe20000400000 */
[C---:B------:R-:W-:Y:S01]  /*9270*/  ISETP.GT.AND P0, PT, R9.reuse, 0x8, P0 ;  /* 0x000000080900780c */ /* 0x040fe20000704270 */
[----:B------:R-:W-:Y:S01]  /*9280*/  IMAD.X R17, R14, 0x1, R21, P5 ;  /* 0x000000010e117824 */ /* 0x000fe200028e0615 */
[----:B------:R-:W-:Y:S01]  /*9290*/  @P4 STG.E desc[UR14][R26.64], R65 ;  /* 0x000000411a004986 */ /* 0x000fe2000c10190e */
[----:B------:R-:W-:Y:S01]  /*92a0*/  ISETP.GT.AND P5, PT, R9, RZ, P2 ;  /* 0x000000ff0900720c */ /* 0x000fe200017a4270 */
[-C--:B------:R-:W-:Y:S01]  /*92b0*/  FMUL R135, R135, R7.reuse ;  /* 0x0000000787877220 */ /* 0x080fe20000400000 */
[----:B0-----:R-:W-:Y:S01]  /*92c0*/  IADD3 R18, P4, R13, R22, RZ ;  /* 0x000000160d127210 */ /* 0x001fe20007f9e0ff */
[----:B------:R0:W-:Y:S01]  /*92d0*/  @P1 STG.E desc[UR14][R16.64], R15 ;  /* 0x0000000f10001986 */ /* 0x0001e2000c10190e */
[----:B------:R-:W-:Y:S01]  /*92e0*/  IADD3 R20, P6, R12, R24, RZ ;  /* 0x000000180c147210 */ /* 0x000fe20007fde0ff */
[-C--:B-1----:R-:W-:Y:S01]  /*92f0*/  FMUL R29, R68, R7.reuse ;  /* 0x00000007441d7220 */ /* 0x082fe20000400000 */
[----:B------:R-:W-:Y:S01]  /*9300*/  ISETP.GT.AND P1, PT, R11, 0x59, PT ;  /* 0x000000590b00780c */ /* 0x000fe20003f24270 */
[----:B------:R-:W-:Y:S01]  /*9310*/  IMAD.X R19, R14, 0x1, R23, P4 ;  /* 0x000000010e137824 */ /* 0x000fe200020e0617 */
[C---:B------:R-:W-:Y:S01]  /*9320*/  ISETP.GT.AND P2, PT, R9.reuse, 0x8, P2 ;  /* 0x000000080900780c */ /* 0x040fe20001744270 */
[----:B------:R-:W-:Y:S01]  /*9330*/  IMAD.X R21, R6, 0x1, R25, P6 ;  /* 0x0000000106157824 */ /* 0x000fe200030e0619 */
[----:B------:R-:W-:Y:S01]  /*9340*/  ISETP.GT.AND P4, PT, R9, RZ, P1 ;  /* 0x000000ff0900720c */ /* 0x000fe20000f84270 */
[-C--:B------:R-:W-:Y:S01]  /*9350*/  FMUL R137, R137, R7.reuse ;  /* 0x0000000789897220 */ /* 0x080fe20000400000 */
[----:B------:R1:W-:Y:S01]  /*9360*/  @P0 STG.E desc[UR14][R18.64], R67 ;  /* 0x0000004312000986 */ /* 0x0003e2000c10190e */
[----:B------:R-:W-:Y:S01]  /*9370*/  IADD3 R22, P0, R12, R26, RZ ;  /* 0x0000001a0c167210 */ /* 0x000fe20007f1e0ff */
[-C--:B------:R-:W-:Y:S01]  /*9380*/  FMUL R139, R139, R7.reuse ;  /* 0x000000078b8b7220 */ /* 0x080fe20000400000 */
[----:B------:R-:W-:Y:S01]  /*9390*/  ISETP.GT.AND P1, PT, R9, 0x8, P1 ;  /* 0x000000080900780c */ /* 0x000fe20000f24270 */
[----:B------:R2:W-:Y:S01]  /*93a0*/  @P5 STG.E desc[UR14][R20.64], R29 ;  /* 0x0000001d14005986 */ /* 0x0005e2000c10190e */
[----:B0-----:R-:W-:Y:S01]  /*93b0*/  IADD3 R16, P5, R13, R24, RZ ;  /* 0x000000180d107210 */ /* 0x001fe20007fbe0ff */
[----:B------:R-:W-:Y:S01]  /*93c0*/  IMAD.X R23, R6, 0x1, R27, P0 ;  /* 0x0000000106177824 */ /* 0x000fe200000e061b */
[----:B------:R-:W-:Y:S01]  /*93d0*/  ISETP.GT.AND P0, PT, R11, 0x60, PT ;  /* 0x000000600b00780c */ /* 0x000fe20003f04270 */
[-C--:B------:R-:W-:Y:S01]  /*93e0*/  FMUL R15, R70, R7.reuse ;  /* 0x00000007460f7220 */ /* 0x080fe20000400000 */
[----:B------:R-:W-:Y:S01]  /*93f0*/  IADD3 R24, P6, R12, R20, RZ ;  /* 0x000000140c187210 */ /* 0x000fe20007fde0ff */
[C---:B------:R-:W-:Y:S01]  /*9400*/  IMAD.X R17, R14.reuse, 0x1, R25, P5 ;  /* 0x000000010e117824 */ /* 0x040fe200028e0619 */
[----:B------:R-:W-:Y:S01]  /*9410*/  @P4 STG.E desc[UR14][R22.64], R69 ;  /* 0x0000004516004986 */ /* 0x000fe2000c10190e */
[----:B-1----:R-:W-:Y:S01]  /*9420*/  IADD3 R18, P5, R13, R26, RZ ;  /* 0x0000001a0d127210 */ /* 0x002fe20007fbe0ff */
[----:B------:R-:W-:Y:S01]  /*9430*/  FMUL R141, R141, R7 ;  /* 0x000000078d8d7220 */ /* 0x000fe20000400000 */
[----:B------:R-:W-:Y:S01]  /*9440*/  ISETP.GT.AND P4, PT, R9, RZ, P0 ;  /* 0x000000ff0900720c */ /* 0x000fe20000784270 */
[----:B------:R0:W-:Y:S01]  /*9450*/  @P2 STG.E desc[UR14][R16.64], R15 ;  /* 0x0000000f10002986 */ /* 0x0001e2000c10190e */
[----:B------:R-:W-:Y:S01]  /*9460*/  ISETP.GT.AND P2, PT, R11, 0x61, PT ;  /* 0x000000610b00780c */ /* 0x000fe20003f44270 */
[----:B------:R-:W-:-:S02]  /*9470*/  IMAD.X R19, R14, 0x1, R27, P5 ;  /* 0x000000010e137824 */ /* 0x000fc400028e061b */
[-C--:B--2---:R-:W-:Y:S01]  /*9480*/  FMUL R29, R72, R7.reuse ;  /* 0x00000007481d7220 */ /* 0x084fe20000400000 */
[----:B------:R-:W-:Y:S01]  /*9490*/  IMAD.X R25, R6, 0x1, R21, P6 ;  /* 0x0000000106197824 */ /* 0x000fe200030e0615 */
[----:B------:R-:W-:Y:S01]  /*94a0*/  ISETP.GT.AND P5, PT, R9, RZ, P2 ;  /* 0x000000ff0900720c */ /* 0x000fe200017a4270 */
[-C--:B------:R-:W-:Y:S01]  /*94b0*/  FMUL R143, R143, R7.reuse ;  /* 0x000000078f8f7220 */ /* 0x080fe20000400000 */
[----:B------:R1:W-:Y:S01]  /*94c0*/  @P1 STG.E desc[UR14][R18.64], R71 ;  /* 0x0000004712001986 */ /* 0x0003e2000c10190e */
[----:B------:R-:W-:Y:S01]  /*94d0*/  IADD3 R26, P1, R12, R22, RZ ;  /* 0x000000160c1a7210 */ /* 0x000fe20007f3e0ff */
[-C--:B------:R-:W-:Y:S01]  /*94e0*/  FMUL R145, R145, R7.reuse ;  /* 0x0000000791917220 */ /* 0x080fe20000400000 */
[----:B------:R-:W-:Y:S01]  /*94f0*/  ISETP.GT.AND P0, PT, R9, 0x8, P0 ;  /* 0x000000080900780c */ /* 0x000fe20000704270 */
[-C--:B------:R-:W-:Y:S01]  /*9500*/  FMUL R147, R147, R7.reuse ;  /* 0x0000000793937220 */ /* 0x080fe20000400000 */
[----:B------:R2:W-:Y:S01]  /*9510*/  @P4 STG.E desc[UR14][R24.64], R29 ;  /* 0x0000001d18004986 */ /* 0x0005e2000c10190e */
[----:B0-----:R-:W-:Y:S01]  /*9520*/  IADD3 R16, P4, R13, R20, RZ ;  /* 0x000000140d107210 */ /* 0x001fe20007f9e0ff */
[----:B------:R-:W-:Y:S01]  /*9530*/  IMAD.X R27, R6, 0x1, R23, P1 ;  /* 0x00000001061b7824 */ /* 0x000fe200008e0617 */
[----:B------:R-:W-:Y:S01]  /*9540*/  ISETP.GT.AND P1, PT, R11, 0x68, PT ;  /* 0x000000680b00780c */ /* 0x000fe20003f24270 */
[-C--:B------:R-:W-:Y:S01]  /*9550*/  FMUL R15, R74, R7.reuse ;  /* 0x000000074a0f7220 */ /* 0x080fe20000400000 */
[----:B------:R-:W-:Y:S01]  /*9560*/  ISETP.GT.AND P2, PT, R9, 0x8, P2 ;  /* 0x000000080900780c */ /* 0x000fe20001744270 */
        /* <DEDUP_REMOVED lines=9> */
[-C--:B--2---:R-:W-:Y:S01]  /*9600*/  FMUL R29, R76, R7.reuse ;  /* 0x000000074c1d7220 */ /* 0x084fe20000400000 */
[----:B------:R-:W-:Y:S01]  /*9610*/  ISETP.GT.AND P5, PT, R9, RZ, P0 ;  /* 0x000000ff0900720c */ /* 0x000fe200007a4270 */
[----:B------:R-:W-:Y:S01]  /*9620*/  FMUL R151, R151, R7 ;  /* 0x0000000797977220 */ /* 0x000fe20000400000 */
[----:B------:R1:W-:Y:S01]  /*9630*/  @P2 STG.E desc[UR14][R18.64], R75 ;  /* 0x0000004b12002986 */ /* 0x0003e2000c10190e */
[----:B------:R-:W-:Y:S01]  /*9640*/  IMAD.X R21, R6, 0x1, R25, P6 ;  /* 0x0000000106157824 */ /* 0x000fe200030e0619 */
[----:B------:R-:W-:-:S02]  /*9650*/  IADD3 R22, P2, R12, R26, RZ ;  /* 0x0000001a0c167210 */ /* 0x000fc40007f5e0ff */
[----:B------:R-:W-:Y:S01]  /*9660*/  ISETP.GT.AND P1, PT, R9, 0x8, P1 ;  /* 0x000000080900780c */ /* 0x000fe20000f24270 */
[----:B0-----:R-:W-:Y:S01]  /*9670*/  FMUL R15, R78, R7 ;  /* 0x000000074e0f7220 */ /* 0x001fe20000400000 */
[----:B------:R0:W-:Y:S01]  /*9680*/  @P4 STG.E desc[UR14][R20.64], R29 ;  /* 0x0000001d14004986 */ /* 0x0001e2000c10190e */
[----:B------:R-:W-:Y:S01]  /*9690*/  IADD3 R16, P4, R13, R24, RZ ;  /* 0x000000180d107210 */ /* 0x000fe20007f9e0ff */
[----:B------:R-:W-:Y:S01]  /*96a0*/  IMAD.X R23, R6, 0x1, R27, P2 ;  /* 0x0000000106177824 */ /* 0x000fe200010e061b */
[----:B------:R-:W-:Y:S02]  /*96b0*/  ISETP.GT.AND P2, PT, R11, 0x70, PT ;  /* 0x000000700b00780c */ /* 0x000fe40003f44270 */
[----:B------:R-:W-:Y:S01]  /*96c0*/  ISETP.GT.AND P0, PT, R9, 0x8, P0 ;  /* 0x000000080900780c */ /* 0x000fe20000704270 */
[----:B------:R-:W-:Y:S01]  /*96d0*/  IMAD.X R17, R14, 0x1, R25, P4 ;  /* 0x000000010e117824 */ /* 0x000fe200020e0619 */
[----:B------:R-:W-:Y:S01]  /*96e0*/  @P5 STG.E desc[UR14][R22.64], R77 ;  /* 0x0000004d16005986 */ /* 0x000fe2000c10190e */
[----:B-1----:R-:W-:-:S02]  /*96f0*/  IADD3 R18, P5, R13, R26, RZ ;  /* 0x0000001a0d127210 */ /* 0x002fc40007fbe0ff */
[----:B------:R-:W-:Y:S01]  /*9700*/  ISETP.GT.AND P4, PT, R9, RZ, P2 ;  /* 0x000000ff0900720c */ /* 0x000fe20001784270 */
[----:B------:R1:W-:Y:S01]  /*9710*/  @P1 STG.E desc[UR14][R16.64], R15 ;  /* 0x0000000f10001986 */ /* 0x0003e2000c10190e */
[----:B------:R-:W-:Y:S01]  /*9720*/  ISETP.GT.AND P1, PT, R11, 0x71, PT ;  /* 0x000000710b00780c */ /* 0x000fe20003f24270 */
[----:B------:R-:W-:Y:S01]  /*9730*/  IMAD.X R19, R14, 0x1, R27, P5 ;  /* 0x000000010e137824 */ /* 0x000fe200028e061b */
[----:B------:R-:W-:Y:S01]  /*9740*/  IADD3 R24, P6, R12, R20, RZ ;  /* 0x000000140c187210 */ /* 0x000fe20007fde0ff */
[----:B0-----:R-:W-:Y:S01]  /*9750*/  FMUL R29, R80, R7 ;  /* 0x00000007501d7220 */ /* 0x001fe20000400000 */
[----:B------:R-:W-:Y:S02]  /*9760*/  ISETP.GT.AND P5, PT, R9, RZ, P1 ;  /* 0x000000ff0900720c */ /* 0x000fe40000fa4270 */
[----:B------:R0:W-:Y:S01]  /*9770*/  @P0 STG.E desc[UR14][R18.64], R79 ;  /* 0x0000004f12000986 */ /* 0x0001e2000c10190e */
[----:B------:R-:W-:Y:S01]  /*9780*/  IMAD.X R25, R6, 0x1, R21, P6 ;  /* 0x0000000106197824 */ /* 0x000fe200030e0615 */
[----:B------:R-:W-:-:S02]  /*9790*/  IADD3 R26, P0, R12, R22, RZ ;  /* 0x000000160c1a7210 */ /* 0x000fc40007f1e0ff */
[----:B------:R-:W-:Y:S01]  /*97a0*/  ISETP.GT.AND P2, PT, R9, 0x8, P2 ;  /* 0x000000080900780c */ /* 0x000fe20001744270 */
[----:B-1----:R-:W-:Y:S01]  /*97b0*/  FMUL R15, R82, R7 ;  /* 0x00000007520f7220 */ /* 0x002fe20000400000 */
[----:B------:R1:W-:Y:S01]  /*97c0*/  @P4 STG.E desc[UR14][R24.64], R29 ;  /* 0x0000001d18004986 */ /* 0x0003e2000c10190e */
[----:B------:R-:W-:Y:S01]  /*97d0*/  IADD3 R16, P4, R13, R20, RZ ;  /* 0x000000140d107210 */ /* 0x000fe20007f9e0ff */
[----:B------:R-:W-:Y:S01]  /*97e0*/  IMAD.X R27, R6, 0x1, R23, P0 ;  /* 0x00000001061b7824 */ /* 0x000fe200000e0617 */
[----:B------:R-:W-:Y:S02]  /*97f0*/  ISETP.GT.AND P0, PT, R11, 0x78, PT ;  /* 0x000000780b00780c */ /* 0x000fe40003f04270 */
[----:B------:R-:W-:Y:S01]  /*9800*/  ISETP.GT.AND P1, PT, R9, 0x8, P1 ;  /* 0x000000080900780c */ /* 0x000fe20000f24270 */
[----:B------:R-:W-:Y:S01]  /*9810*/  IMAD.X R17, R14, 0x1, R21, P4 ;  /* 0x000000010e117824 */ /* 0x000fe200020e0615 */
[----:B------:R-:W-:Y:S01]  /*9820*/  @P5 STG.E desc[UR14][R26.64], R81 ;  /* 0x000000511a005986 */ /* 0x000fe2000c10190e */
[----:B0-----:R-:W-:-:S02]  /*9830*/  IADD3 R18, P5, R13, R22, RZ ;  /* 0x000000160d127210 */ /* 0x001fc40007fbe0ff */
[----:B------:R-:W-:Y:S01]  /*9840*/  ISETP.GT.AND P4, PT, R9, RZ, P0 ;  /* 0x000000ff0900720c */ /* 0x000fe20000784270 */
[----:B------:R0:W-:Y:S01]  /*9850*/  @P2 STG.E desc[UR14][R16.64], R15 ;  /* 0x0000000f10002986 */ /* 0x0001e2000c10190e */
[----:B------:R-:W-:Y:S01]  /*9860*/  ISETP.GT.AND P2, PT, R11, 0x79, PT ;  /* 0x000000790b00780c */ /* 0x000fe20003f44270 */
[----:B------:R-:W-:Y:S01]  /*9870*/  IMAD.X R19, R14, 0x1, R23, P5 ;  /* 0x000000010e137824 */ /* 0x000fe200028e0617 */
[----:B------:R-:W-:Y:S01]  /*9880*/  IADD3 R20, P6, R12, R24, RZ ;  /* 0x000000180c147210 */ /* 0x000fe20007fde0ff */
[----:B-1----:R-:W-:Y:S01]  /*9890*/  FMUL R29, R84, R7 ;  /* 0x00000007541d7220 */ /* 0x002fe20000400000 */
[----:B------:R-:W-:Y:S02]  /*98a0*/  ISETP.GT.AND P5, PT, R9, RZ, P2 ;  /* 0x000000ff0900720c */ /* 0x000fe400017a4270 */
        /* <DEDUP_REMOVED lines=269> */
[C---:B------:R-:W-:Y:S01]  /*a980*/  ISETP.GT.AND P0, PT, R9.reuse, 0x8, P0 ;  /* 0x000000080900780c */ /* 0x040fe20000704270 */
[----:B------:R-:W-:Y:S01]  /*a990*/  IMAD.X R17, R14, 0x1, R21, P4 ;  /* 0x000000010e117824 */ /* 0x000fe200020e0615 */
[----:B------:R-:W-:Y:S01]  /*a9a0*/  @P5 STG.E desc[UR14][R26.64], R137 ;  /* 0x000000891a005986 */ /* 0x000fe2000c10190e */
[----:B------:R-:W-:-:S02]  /*a9b0*/  ISETP.GT.AND P4, PT, R9, RZ, P2 ;  /* 0x000000ff0900720c */ /* 0x000fc40001784270 */
        /* <DEDUP_REMOVED lines=8> */
[----:B------:R-:W-:Y:S02]  /*aa40*/  ISETP.GT.AND P5, PT, R9, RZ, P1 ;  /* 0x000000ff0900720c */ /* 0x000fe40000fa4270 */
[----:B------:R1:W-:Y:S01]  /*aa50*/  @P0 STG.E desc[UR14][R18.64], R139 ;  /* 0x0000008b12000986 */ /* 0x0003e2000c10190e */
[----:B------:R-:W-:Y:S01]  /*aa60*/  IADD3 R22, P0, R12, R26, RZ ;  /* 0x0000001a0c167210 */ /* 0x000fe20007f1e0ff */
[----:B0-----:R-:W-:-:S02]  /*aa70*/  FMUL R15, R142, R7 ;  /* 0x000000078e0f7220 */ /* 0x001fc40000400000 */
[----:B------:R0:W-:Y:S01]  /*aa80*/  @P4 STG.E desc[UR14][R20.64], R29 ;  /* 0x0000001d14004986 */ /* 0x0001e2000c10190e */
[----:B------:R-:W-:Y:S01]  /*aa90*/  IADD3 R16, P4, R13, R24, RZ ;  /* 0x000000180d107210 */ /* 0x000fe20007f9e0ff */
[----:B------:R-:W-:Y:S01]  /*aaa0*/  IMAD.X R23, R6, 0x1, R27, P0 ;  /* 0x0000000106177824 */ /* 0x000fe200000e061b */
[----:B------:R-:W-:Y:S02]  /*aab0*/  ISETP.GT.AND P0, PT, R11, 0xf0, PT ;  /* 0x000000f00b00780c */ /* 0x000fe40003f04270 */
[----:B------:R-:W-:Y:S01]  /*aac0*/  ISETP.GT.AND P1, PT, R9, 0x8, P1 ;  /* 0x000000080900780c */ /* 0x000fe20000f24270 */
[C---:B------:R-:W-:Y:S01]  /*aad0*/  IMAD.X R17, R14.reuse, 0x1, R25, P4 ;  /* 0x000000010e117824 */ /* 0x040fe200020e0619 */
[----:B------:R-:W-:Y:S01]  /*aae0*/  @P5 STG.E desc[UR14][R22.64], R141 ;  /* 0x0000008d16005986 */ /* 0x000fe2000c10190e */
[----:B-1----:R-:W-:Y:S02]  /*aaf0*/  IADD3 R18, P5, R13, R26, RZ ;  /* 0x0000001a0d127210 */ /* 0x002fe40007fbe0ff */
[----:B------:R-:W-:Y:S01]  /*ab00*/  ISETP.GT.AND P4, PT, R9, RZ, P0 ;  /* 0x000000ff0900720c */ /* 0x000fe20000784270 */
[----:B------:R1:W-:Y:S01]  /*ab10*/  @P2 STG.E desc[UR14][R16.64], R15 ;  /* 0x0000000f10002986 */ /* 0x0003e2000c10190e */
[----:B------:R-:W-:Y:S01]  /*ab20*/  ISETP.GT.AND P2, PT, R11, 0xf1, PT ;  /* 0x000000f10b00780c */ /* 0x000fe20003f44270 */
[----:B------:R-:W-:Y:S01]  /*ab30*/  IMAD.X R19, R14, 0x1, R27, P5 ;  /* 0x000000010e137824 */ /* 0x000fe200028e061b */
[----:B------:R-:W-:Y:S01]  /*ab40*/  IADD3 R24, P6, R12, R20, RZ ;  /* 0x000000140c187210 */ /* 0x000fe20007fde0ff */
[----:B0-----:R-:W-:Y:S01]  /*ab50*/  FMUL R29, R144, R7 ;  /* 0x00000007901d7220 */ /* 0x001fe20000400000 */
[----:B------:R-:W-:-:S02]  /*ab60*/  ISETP.GT.AND P5, PT, R9, RZ, P2 ;  /* 0x000000ff0900720c */ /* 0x000fc400017a4270 */
[----:B------:R0:W-:Y:S01]  /*ab70*/  @P1 STG.E desc[UR14][R18.64], R143 ;  /* 0x0000008f12001986 */ /* 0x0001e2000c10190e */
[----:B------:R-:W-:Y:S01]  /*ab80*/  IMAD.X R25, R6, 0x1, R21, P6 ;  /* 0x0000000106197824 */ /* 0x000fe200030e0615 */
[----:B------:R-:W-:Y:S02]  /*ab90*/  ISETP.GT.AND P6, PT, R9, 0x8, P0 ;  /* 0x000000080900780c */ /* 0x000fe400007c4270 */
[----:B------:R-:W-:Y:S01]  /*aba0*/  IADD3 R26, P0, R12, R22, RZ ;  /* 0x000000160c1a7210 */ /* 0x000fe20007f1e0ff */
[----:B-1----:R-:W-:Y:S01]  /*abb0*/  FMUL R15, R146, R7 ;  /* 0x00000007920f7220 */ /* 0x002fe20000400000 */
[----:B------:R1:W-:Y:S01]  /*abc0*/  @P4 STG.E desc[UR14][R24.64], R29 ;  /* 0x0000001d18004986 */ /* 0x0003e2000c10190e */
[----:B------:R-:W-:Y:S02]  /*abd0*/  IADD3 R16, P1, R13, R20, RZ ;  /* 0x000000140d107210 */ /* 0x000fe40007f3e0ff */
[----:B------:R-:W-:Y:S01]  /*abe0*/  IMAD.X R27, R6, 0x1, R23, P0 ;  /* 0x00000001061b7824 */ /* 0x000fe200000e0617 */
[----:B------:R-:W-:-:S02]  /*abf0*/  ISETP.GT.AND P0, PT, R11, 0xf8, PT ;  /* 0x000000f80b00780c */ /* 0x000fc40003f04270 */
[C---:B0-----:R-:W-:Y:S01]  /*ac00*/  IADD3 R18, P4, R13.reuse, R22, RZ ;  /* 0x000000160d127210 */ /* 0x041fe20007f9e0ff */
[----:B------:R-:W-:Y:S01]  /*ac10*/  IMAD.X R17, R14, 0x1, R21, P1 ;  /* 0x000000010e117824 */ /* 0x000fe200008e0615 */
[----:B------:R0:W-:Y:S01]  /*ac20*/  @P5 STG.E desc[UR14][R26.64], R145 ;  /* 0x000000911a005986 */ /* 0x0001e2000c10190e */
[-C--:B------:R-:W-:Y:S02]  /*ac30*/  IADD3 R20, P5, R12, R24.reuse, RZ ;  /* 0x000000180c147210 */ /* 0x080fe40007fbe0ff */
[----:B------:R-:W-:Y:S01]  /*ac40*/  IMAD.X R19, R14, 0x1, R23, P4 ;  /* 0x000000010e137824 */ /* 0x000fe200020e0617 */
[----:B-1----:R-:W-:Y:S01]  /*ac50*/  IADD3 R24, P4, R13, R24, RZ ;  /* 0x000000180d187210 */ /* 0x002fe20007f9e0ff */
[----:B------:R0:W-:Y:S01]  /*ac60*/  @P6 STG.E desc[UR14][R16.64], R15 ;  /* 0x0000000f10006986 */ /* 0x0001e2000c10190e */
[----:B------:R-:W-:Y:S01]  /*ac70*/  ISETP.GT.AND P1, PT, R11, 0xf9, PT ;  /* 0x000000f90b00780c */ /* 0x000fe20003f24270 */
[--C-:B------:R-:W-:Y:S01]  /*ac80*/  IMAD.X R21, R6, 0x1, R25.reuse, P5 ;  /* 0x0000000106157824 */ /* 0x100fe200028e0619 */
[C---:B------:R-:W-:Y:S01]  /*ac90*/  ISETP.GT.AND P2, PT, R9.reuse, 0x8, P2 ;  /* 0x000000080900780c */ /* 0x040fe20001744270 */
[----:B------:R-:W-:Y:S01]  /*aca0*/  IMAD.X R25, R14, 0x1, R25, P4 ;  /* 0x000000010e197824 */ /* 0x000fe200020e0619 */
[----:B------:R-:W-:Y:S01]  /*acb0*/  ISETP.GT.AND P6, PT, R9, RZ, P0 ;  /* 0x000000ff0900720c */ /* 0x000fe200007c4270 */
[----:B------:R-:W-:Y:S01]  /*acc0*/  FMUL R11, R150, R7 ;  /* 0x00000007960b7220 */ /* 0x000fe20000400000 */
[----:B------:R-:W-:-:S02]  /*acd0*/  IADD3 R22, P5, R12, R26, RZ ;  /* 0x0000001a0c167210 */ /* 0x000fc40007fbe0ff */
[C---:B------:R-:W-:Y:S02]  /*ace0*/  ISETP.GT.AND P4, PT, R9.reuse, RZ, P1 ;  /* 0x000000ff0900720c */ /* 0x040fe40000f84270 */
[C---:B------:R-:W-:Y:S01]  /*acf0*/  ISETP.GT.AND P0, PT, R9.reuse, 0x8, P0 ;  /* 0x000000080900780c */ /* 0x040fe20000704270 */
[--C-:B------:R-:W-:Y:S01]  /*ad00*/  IMAD.X R23, R6, 0x1, R27.reuse, P5 ;  /* 0x0000000106177824 */ /* 0x100fe200028e061b */
[----:B------:R-:W-:Y:S01]  /*ad10*/  ISETP.GT.AND P1, PT, R9, 0x8, P1 ;  /* 0x000000080900780c */ /* 0x000fe20000f24270 */
[----:B------:R-:W-:Y:S01]  /*ad20*/  FMUL R9, R148, R7 ;  /* 0x0000000794097220 */ /* 0x000fe20000400000 */
[----:B------:R-:W-:Y:S01]  /*ad30*/  IADD3 R12, P5, R13, R26, RZ ;  /* 0x0000001a0d0c7210 */ /* 0x000fe20007fbe0ff */
[----:B------:R0:W-:Y:S04]  /*ad40*/  @P2 STG.E desc[UR14][R18.64], R147 ;  /* 0x0000009312002986 */ /* 0x0001e8000c10190e */
[----:B------:R-:W-:Y:S01]  /*ad50*/  IMAD.X R13, R14, 0x1, R27, P5 ;  /* 0x000000010e0d7824 */ /* 0x000fe200028e061b */
[----:B------:R0:W-:Y:S04]  /*ad60*/  @P6 STG.E desc[UR14][R20.64], R9 ;  /* 0x0000000914006986 */ /* 0x0001e8000c10190e */
[----:B------:R0:W-:Y:S04]  /*ad70*/  @P4 STG.E desc[UR14][R22.64], R149 ;  /* 0x0000009516004986 */ /* 0x0001e8000c10190e */
[----:B------:R0:W-:Y:S04]  /*ad80*/  @P0 STG.E desc[UR14][R24.64], R11 ;  /* 0x0000000b18000986 */ /* 0x0001e8000c10190e */
[----:B------:R0:W-:Y:S02]  /*ad90*/  @P1 STG.E desc[UR14][R12.64], R151 ;  /* 0x000000970c001986 */ /* 0x0001e4000c10190e */
.L_x_273:
[----:B------:R-:W-:Y:S05]  /*ada0*/  BSYNC B0 ;  /* 0x0000000000007941 */ /* 0x000fea0003800000 */
.L_x_21:
[----:B------:R-:W-:Y:S01]  /*adb0*/  ULDC UR8, c[0x0][0xc] ;  /* 0x0000030000087ab9 */ /* 0x000fe20000000800 */
[----:B------:R-:W-:Y:S01]  /*adc0*/  ULDC UR9, c[0x0][0x10] ;  /* 0x0000040000097ab9 */ /* 0x000fe20000000800 */
[----:B0-----:R-:W0:Y:S01]  /*add0*/  LDC R9, c[0x0][0x14] ;  /* 0x00000500ff097b82 */ /* 0x001e220000000800 */
[----:B------:R-:W-:Y:S01]  /*ade0*/  UIMAD.WIDE.U32 UR8, UR8, UR9, URZ ;  /* 0x00000009080872a5 */ /* 0x000fe2000f8e003f */
[----:B------:R-:W-:Y:S02]  /*adf0*/  IMAD.MOV.U32 R12, RZ, RZ, -0x1 ;  /* 0xffffffffff0c7424 */ /* 0x000fe400078e00ff */
[----:B------:R-:W-:-:S03]  /*ae00*/  IMAD.MOV.U32 R6, RZ, RZ, -0x1 ;  /* 0xffffffffff067424 */ /* 0x000fc600078e00ff */
[----:B0-----:R-:W-:-:S04]  /*ae10*/  IMAD.WIDE.U32 R2, R9, UR8, R2 ;  /* 0x0000000809027c25 */ /* 0x001fc8000f8e0002 */
[----:B------:R-:W-:Y:S01]  /*ae20*/  IMAD R9, R9, UR9, RZ ;  /* 0x0000000909097c24 */ /* 0x000fe2000f8e02ff */
[----:B------:R-:W-:Y:S02]  /*ae30*/  ULDC.64 UR8, c[0x0][0x750] ;  /* 0x0001d40000087ab9 */ /* 0x000fe40000000a00 */
[----:B------:R-:W-:Y:S01]  /*ae40*/  ISETP.GE.U32.AND P0, PT, R2, UR8, PT ;  /* 0x0000000802007c0c */ /* 0x000fe2000bf06070 */
[--C-:B------:R-:W-:Y:S01]  /*ae50*/  IMAD.IADD R3, R3, 0x1, R9.reuse ;  /* 0x0000000103037824 */ /* 0x100fe200078e0209 */
[----:B------:R-:W-:-:S04]  /*ae60*/  PRMT R9, RZ, 0x7610, R9 ;  /* 0x00007610ff097816 */ /* 0x000fc80000000009 */
[----:B------:R-:W-:-:S13]  /*ae70*/  ISETP.GE.U32.AND.EX P0, PT, R3, UR9, PT, P0 ;  /* 0x0000000903007c0c */ /* 0x000fda000bf06100 */
[----:B------:R-:W-:Y:S05]  /*ae80*/  @P0 BRA `(.L_x_274) ;  /* 0x0000000400600947 */ /* 0x000fea0003800000 */
[----:B------:R-:W0:Y:S01]  /*ae90*/  S2R R18, SR_CTAID.X ;  /* 0x0000000000127919 */ /* 0x000e220000002500 */
[----:B-1----:R-:W1:Y:S01]  /*aea0*/  LDC.64 R16, c[0x0][0x728] ;  /* 0x0001ca00ff107b82 */ /* 0x002e620000000a00 */
[----:B------:R-:W-:Y:S01]  /*aeb0*/  ULDC UR7, c[0x0][0x150] ;  /* 0x0000540000077ab9 */ /* 0x000fe20000000800 */
[----:B------:R-:W-:Y:S01]  /*aec0*/  IMAD.MOV.U32 R14, RZ, RZ, R2 ;  /* 0x000000ffff0e7224 */ /* 0x000fe200078e0002 */
[----:B------:R-:W0:Y:S01]  /*aed0*/  S2R R24, SR_CTAID.Y ;  /* 0x0000000000187919 */ /* 0x000e220000002600 */
[----:B------:R-:W-:-:S04]  /*aee0*/  IMAD.MOV.U32 R15, RZ, RZ, R3 ;  /* 0x000000ffff0f7224 */ /* 0x000fc800078e0003 */
[----:B------:R-:W2:Y:S08]  /*aef0*/  LDC R23, c[0x0][0x144] ;  /* 0x00005100ff177b82 */ /* 0x000eb00000000800 */
[----:B------:R-:W2:Y:S08]  /*af00*/  LDC R6, c[0x0][0x730] ;  /* 0x0001cc00ff067b82 */ /* 0x000eb00000000800 */
[----:B---3--:R-:W3:Y:S01]  /*af10*/  LDC.64 R20, c[0x0][0x720] ;  /* 0x0001c800ff147b82 */ /* 0x008ee20000000a00 */
[----:B-1----:R-:W-:-:S04]  /*af20*/  ISETP.NE.U32.AND P0, PT, R16, RZ, PT ;  /* 0x000000ff1000720c */ /* 0x002fc80003f05070 */
[----:B------:R-:W-:Y:S02]  /*af30*/  ISETP.NE.AND.EX P0, PT, R17, RZ, PT, P0 ;  /* 0x000000ff1100720c */ /* 0x000fe40003f05300 */
[----:B0-----:R-:W-:-:S05]  /*af40*/  I2FP.F32.U32 R9, R18 ;  /* 0x0000001200097245 */ /* 0x001fca0000201000 */
[----:B------:R-:W-:-:S04]  /*af50*/  FMUL R9, R9, UR7 ;  /* 0x0000000709097c20 */ /* 0x000fc80008400000 */
[----:B------:R0:W1:Y:S02]  /*af60*/  F2I.U32.TRUNC.NTZ R22, R9 ;  /* 0x0000000900167305 */ /* 0x000064000020f000 */
[----:B--2---:R-:W-:Y:S05]  /*af70*/  @!P0 BRA `(.L_x_275) ;  /* 0x0000000000288947 */ /* 0x004fea0003800000 */
[----:B0-----:R-:W0:Y:S02]  /*af80*/  LDC R9, c[0x0][0x734] ;  /* 0x0001cd00ff097b82 */ /* 0x001e240000000800 */
        /* <DEDUP_REMOVED lines=9> */
.L_x_275:
[----:B------:R-:W2:Y:S01]  /*b020*/  LDC.64 R28, c[0x0][0x740] ;  /* 0x0001d000ff1c7b82 */ /* 0x000ea20000000a00 */
[-CC-:B------:R-:W-:Y:S01]  /*b030*/  SHF.R.U64 R19, R14, R6.reuse, R15.reuse ;  /* 0x000000060e137219 */ /* 0x180fe2000000120f */
[----:B-1----:R-:W-:Y:S01]  /*b040*/  IMAD.MOV R22, RZ, RZ, -R22 ;  /* 0x000000ffff167224 */ /* 0x002fe200078e0a16 */
[----:B------:R-:W-:Y:S01]  /*b050*/  SHF.R.U32.HI R6, RZ, R6, R15 ;  /* 0x00000006ff067219 */ /* 0x000fe2000001160f */
[----:B------:R-:W-:Y:S01]  /*b060*/  ULDC UR7, c[0x0][0x154] ;  /* 0x0000550000077ab9 */ /* 0x000fe20000000800 */
[----:B0-----:R-:W-:Y:S01]  /*b070*/  IADD3 R9, P0, RZ, -R19, RZ ;  /* 0x80000013ff097210 */ /* 0x001fe20007f1e0ff */
[----:B------:R-:W-:Y:S02]  /*b080*/  IMAD R25, R23, R22, R18 ;  /* 0x0000001617197224 */ /* 0x000fe400078e0212 */
[----:B------:R-:W0:Y:S01]  /*b090*/  LDC R12, c[0x0][0x718] ;  /* 0x0001c600ff0c7b82 */ /* 0x000e220000000800 */
[----:B------:R-:W-:Y:S02]  /*b0a0*/  IMAD.MOV.U32 R13, RZ, RZ, 0x1 ;  /* 0x00000001ff0d7424 */ /* 0x000fe400078e00ff */
[----:B------:R-:W-:-:S04]  /*b0b0*/  IMAD.X R11, RZ, RZ, ~R6, P0 ;  /* 0x000000ffff0b7224 */ /* 0x000fc800000e0e06 */
[-C--:B---3--:R-:W-:Y:S01]  /*b0c0*/  IMAD R6, R11, R20.reuse, RZ ;  /* 0x000000140b067224 */ /* 0x088fe200078e02ff */
[----:B------:R-:W1:Y:S01]  /*b0d0*/  LDC R14, c[0x0][0x708] ;  /* 0x0001c200ff0e7b82 */ /* 0x000e620000000800 */
[----:B------:R-:W-:-:S04]  /*b0e0*/  IMAD.WIDE.U32 R10, R9, R20, R2 ;  /* 0x00000014090a7225 */ /* 0x000fc800078e0002 */
[----:B------:R-:W-:Y:S01]  /*b0f0*/  IMAD R9, R9, R21, R6 ;  /* 0x0000001509097224 */ /* 0x000fe200078e0206 */
[----:B------:R-:W-:Y:S02]  /*b100*/  I2FP.F32.U32 R6, R24 ;  /* 0x0000001800067245 */ /* 0x000fe40000201000 */
[----:B----4-:R-:W3:Y:S01]  /*b110*/  LDC R26, c[0x0][0x758] ;  /* 0x0001d600ff1a7b82 */ /* 0x010ee20000000800 */
[----:B------:R-:W-:Y:S01]  /*b120*/  IMAD.IADD R9, R11, 0x1, R9 ;  /* 0x000000010b097824 */ /* 0x000fe200078e0209 */
[----:B--2---:R-:W-:Y:S01]  /*b130*/  ISETP.NE.U32.AND P0, PT, R28, RZ, PT ;  /* 0x000000ff1c00720c */ /* 0x004fe20003f05070 */
[----:B------:R-:W-:Y:S01]  /*b140*/  FMUL R6, R6, UR7 ;  /* 0x0000000706067c20 */ /* 0x000fe20008400000 */
[----:B------:R-:W-:Y:S02]  /*b150*/  IMAD.MOV.U32 R11, RZ, RZ, -0x1 ;  /* 0xffffffffff0b7424 */ /* 0x000fe400078e00ff */
[----:B------:R-:W-:Y:S01]  /*b160*/  ISETP.NE.AND.EX P0, PT, R29, RZ, PT, P0 ;  /* 0x000000ff1d00720c */ /* 0x000fe20003f05300 */
[----:B------:R2:W4:Y:S01]  /*b170*/  F2I.U32.TRUNC.NTZ R21, R6 ;  /* 0x0000000600157305 */ /* 0x000522000020f000 */
[----:B------:R-:W2:Y:S01]  /*b180*/  LDC R23, c[0x0][0x148] ;  /* 0x00005200ff177b82 */ /* 0x000ea20000000800 */
[----:B0-----:R-:W-:-:S02]  /*b190*/  SHF.R.U64 R18, R10, R12, R9 ;  /* 0x0000000c0a127219 */ /* 0x001fc40000001209 */
[----:B------:R-:W-:-:S05]  /*b1a0*/  SHF.R.U32.HI R9, RZ, R12, R9 ;  /* 0x0000000cff097219 */ /* 0x000fca0000011609 */
[----:B------:R-:W0:Y:S01]  /*b1b0*/  LDC R22, c[0x0][0x700] ;  /* 0x0001c000ff167b82 */ /* 0x000e220000000800 */
[-CC-:B-1----:R-:W-:Y:S02]  /*b1c0*/  SHF.R.U64 R16, R18, R14.reuse, R9.reuse ;  /* 0x0000000e12107219 */ /* 0x182fe40000001209 */
[----:B------:R-:W-:-:S05]  /*b1d0*/  SHF.R.U32.HI R9, RZ, R14, R9 ;  /* 0x0000000eff097219 */ /* 0x000fca0000011609 */
[----:B------:R-:W1:Y:S01]  /*b1e0*/  LDC R30, c[0x0][0x748] ;  /* 0x0001d200ff1e7b82 */ /* 0x000e620000000800 */
[-C--:B---3--:R-:W-:Y:S02]  /*b1f0*/  SHF.L.U32 R10, R11, R26.reuse, RZ ;  /* 0x0000001a0b0a7219 */ /* 0x088fe400000006ff */
[-CC-:B------:R-:W-:Y:S02]  /*b200*/  SHF.R.U64 R20, R16, R26.reuse, R9.reuse ;  /* 0x0000001a10147219 */ /* 0x180fe40000001209 */
[----:B------:R-:W-:Y:S02]  /*b210*/  SHF.R.U32.HI R11, RZ, R26, R9 ;  /* 0x0000001aff0b7219 */ /* 0x000fe40000011609 */
[----:B------:R-:W-:Y:S01]  /*b220*/  LOP3.LUT R27, RZ, R10, RZ, 0x33, !PT ;  /* 0x0000000aff1b7212 */ /* 0x000fe200078e33ff */
[----:B------:R-:W3:Y:S01]  /*b230*/  LDC R31, c[0x0][0x738] ;  /* 0x0001ce00ff1f7b82 */ /* 0x000ee20000000800 */
[----:B------:R-:W-:Y:S01]  /*b240*/  SHF.L.U32 R26, R13, R26, RZ ;  /* 0x0000001a0d1a7219 */ /* 0x000fe200000006ff */
[----:B------:R-:W-:-:S06]  /*b250*/  IMAD.MOV.U32 R10, RZ, RZ, R20 ;  /* 0x000000ffff0a7224 */ /* 0x000fcc00078e0014 */
[----:B------:R-:W0:Y:S01]  /*b260*/  LDC R32, c[0x0][0x710] ;  /* 0x0001c400ff207b82 */ /* 0x000e220000000800 */
[----:B----4-:R-:W-:Y:S05]  /*b270*/  @!P0 BRA `(.L_x_276) ;  /* 0x0000000000288947 */ /* 0x010fea0003800000 */
[----:B------:R-:W4:Y:S02]  /*b280*/  LDC R9, c[0x0][0x74c] ;  /* 0x0001d300ff097b82 */ /* 0x000f240000000800 */
[----:B----4-:R-:W-:-:S05]  /*b290*/  IADD3 R9, P0, R20, R9, RZ ;  /* 0x0000000914097210 */ /* 0x010fca0007f1e0ff */
        /* <DEDUP_REMOVED lines=8> */
.L_x_276:
[----:B-12---:R-:W-:Y:S01]  /*b320*/  SHF.R.U64 R6, R10, R30, R11 ;  /* 0x0000001e0a067219 */ /* 0x006fe2000000120b */
[----:B0-----:R-:W-:Y:S01]  /*b330*/  VIADD R13, R22, 0xffffffff ;  /* 0xffffffff160d7836 */ /* 0x001fe20000000000 */
[----:B------:R-:W-:Y:S01]  /*b340*/  LOP3.LUT R11, R16, R27, RZ, 0xc0, !PT ;  /* 0x0000001b100b7212 */ /* 0x000fe200078ec0ff */
[----:B------:R-:W-:Y:S02]  /*b350*/  IMAD.MOV R21, RZ, RZ, -R21 ;  /* 0x000000ffff157224 */ /* 0x000fe400078e0a15 */
[----:B------:R-:W-:Y:S02]  /*b360*/  IMAD.MOV R9, RZ, RZ, -R6 ;  /* 0x000000ffff097224 */ /* 0x000fe400078e0a06 */
[----:B------:R-:W-:Y:S01]  /*b370*/  IMAD R10, R26, R6, R11 ;  /* 0x000000061a0a7224 */ /* 0x000fe200078e020b */
[----:B------:R-:W-:Y:S01]  /*b380*/  LOP3.LUT R11, R18, R13, RZ, 0xc0, !PT ;  /* 0x0000000d120b7212 */ /* 0x000fe200078ec0ff */
[----:B------:R-:W-:Y:S02]  /*b390*/  @P3 IMAD R25, R23, R21, R24 ;  /* 0x0000001517193224 */ /* 0x000fe400078e0218 */
[----:B---3--:R-:W-:-:S02]  /*b3a0*/  IMAD R6, R9, R31, R20 ;  /* 0x0000001f09067224 */ /* 0x008fc400078e0214 */
[----:B------:R-:W-:Y:S02]  /*b3b0*/  IMAD R10, R10, R32, R25 ;  /* 0x000000200a0a7224 */ /* 0x000fe400078e0219 */
[----:B------:R-:W-:Y:S02]  /*b3c0*/  IMAD R11, R6, R22, R11 ;  /* 0x00000016060b7224 */ /* 0x000fe400078e020b */
[----:B------:R-:W-:Y:S02]  /*b3d0*/  IMAD.MOV.U32 R9, RZ, RZ, 0x1 ;  /* 0x00000001ff097424 */ /* 0x000fe400078e00ff */
[----:B------:R-:W-:Y:S01]  /*b3e0*/  IMAD.MOV.U32 R6, RZ, RZ, R19 ;  /* 0x000000ffff067224 */ /* 0x000fe200078e0013 */
[----:B------:R-:W-:Y:S02]  /*b3f0*/  SEL R12, R11, R10, !P3 ;  /* 0x0000000a0b0c7207 */ /* 0x000fe40005800000 */
[----:B------:R-:W-:-:S07]  /*b400*/  SEL R10, R10, R11, !P3 ;  /* 0x0000000b0a0a7207 */ /* 0x000fce0005800000 */
.L_x_274:
[----:B------:R-:W-:-:S13]  /*b410*/  LOP3.LUT P0, RZ, R9, 0xff, RZ, 0xc0, !PT ;  /* 0x000000ff09ff7812 */ /* 0x000fda000780c0ff */
[----:B------:R-:W-:Y:S05]  /*b420*/  @P0 BRA `(.L_x_277) ;  /* 0xffffff5800cc0947 */ /* 0x000fea000383ffff */
[----:B------:R-:W-:Y:S05]  /*b430*/  EXIT ;  /* 0x000000000000794d */ /* 0x000fea0003800000 */
.L_x_3:
[----:B0-----:R-:W-:Y:S01]  /*b440*/  ULDC.64 UR4, c[0x0][0x750] ;  /* 0x0001d40000047ab9 */ /* 0x001fe20000000a00 */
        /* <DEDUP_REMOVED lines=25> */
.L_x_279:
        /* <DEDUP_REMOVED lines=17> */
[----:B------:R-:W-:-:S03]  /*b6f0*/  IMAD.MOV.U32 R11, RZ, RZ, 0x1 ;  /* 0x00000001ff0b7424 */ /* 0x000fc600078e00ff */
[-C--:B0-----:R-:W-:Y:S02]  /*b700*/  SHF.R.U64 R14, R10, R22.reuse, R5 ;  /* 0x000000160a0e7219 */ /* 0x081fe40000001205 */
[----:B------:R-:W-:Y:S02]  /*b710*/  I2FP.F32.U32 R10, R7 ;  /* 0x00000007000a7245 */ /* 0x000fe40000201000 */
[----:B------:R-:W0:Y:S01]  /*b720*/  LDC R12, c[0x0][0x758] ;  /* 0x0001d600ff0c7b82 */ /* 0x000e220000000800 */
[----:B-1----:R-:W-:Y:S01]  /*b730*/  ISETP.NE.U32.AND P0, PT, R26, RZ, PT ;  /* 0x000000ff1a00720c */ /* 0x002fe20003f05070 */
[----:B---3--:R-:W-:Y:S02]  /*b740*/  IMAD.MOV R9, RZ, RZ, -R13 ;  /* 0x000000ffff097224 */ /* 0x008fe400078e0a0d */
[----:B------:R-:W-:Y:S01]  /*b750*/  FMUL R10, R10, UR4 ;  /* 0x000000040a0a7c20 */ /* 0x000fe20008400000 */
[----:B------:R-:W-:Y:S02]  /*b760*/  SHF.R.U32.HI R5, RZ, R22, R5 ;  /* 0x00000016ff057219 */ /* 0x000fe40000011605 */
[----:B------:R-:W-:Y:S01]  /*b770*/  ISETP.NE.AND.EX P0, PT, R27, RZ, PT, P0 ;  /* 0x000000ff1b00720c */ /* 0x000fe20003f05300 */
[----:B------:R1:W3:Y:S01]  /*b780*/  F2I.U32.TRUNC.NTZ R17, R10 ;  /* 0x0000000a00117305 */ /* 0x0002e2000020f000 */
[----:B------:R-:W1:Y:S01]  /*b790*/  LDC R24, c[0x0][0x148] ;  /* 0x00005200ff187b82 */ /* 0x000e620000000800 */
[----:B--2---:R-:W-:-:S02]  /*b7a0*/  IMAD R22, R15, R9, R8 ;  /* 0x000000090f167224 */ /* 0x004fc400078e0208 */
[----:B------:R-:W-:-:S05]  /*b7b0*/  IMAD.MOV.U32 R9, RZ, RZ, -0x1 ;  /* 0xffffffffff097424 */ /* 0x000fca00078e00ff */
[----:B------:R-:W2:Y:S01]  /*b7c0*/  LDC R19, c[0x0][0x700] ;  /* 0x0001c000ff137b82 */ /* 0x000ea20000000800 */
[-CC-:B----4-:R-:W-:Y:S02]  /*b7d0*/  SHF.R.U64 R18, R14, R20.reuse, R5.reuse ;  /* 0x000000140e127219 */ /* 0x190fe40000001205 */
[----:B------:R-:W-:-:S05]  /*b7e0*/  SHF.R.U32.HI R5, RZ, R20, R5 ;  /* 0x00000014ff057219 */ /* 0x000fca0000011605 */
[----:B------:R-:W4:Y:S01]  /*b7f0*/  LDC R21, c[0x0][0x748] ;  /* 0x0001d200ff157b82 */ /* 0x000f220000000800 */
[-C--:B0-----:R-:W-:Y:S02]  /*b800*/  SHF.L.U32 R8, R9, R12.reuse, RZ ;  /* 0x0000000c09087219 */ /* 0x081fe400000006ff */
[--C-:B------:R-:W-:Y:S02]  /*b810*/  SHF.R.U64 R20, R18, R12, R5.reuse ;  /* 0x0000000c12147219 */ /* 0x100fe40000001205 */
[----:B------:R-:W-:Y:S02]  /*b820*/  LOP3.LUT R29, RZ, R8, RZ, 0x33, !PT ;  /* 0x00000008ff1d7212 */ /* 0x000fe400078e33ff */
[-C--:B------:R-:W-:Y:S01]  /*b830*/  SHF.R.U32.HI R9, RZ, R12.reuse, R5 ;  /* 0x0000000cff097219 */ /* 0x080fe20000011605 */
[----:B------:R-:W0:Y:S01]  /*b840*/  LDC R23, c[0x0][0x738] ;  /* 0x0001ce00ff177b82 */ /* 0x000e220000000800 */
[----:B------:R-:W-:Y:S01]  /*b850*/  SHF.L.U32 R25, R11, R12, RZ ;  /* 0x0000000c0b197219 */ /* 0x000fe200000006ff */
[----:B------:R-:W-:-:S06]  /*b860*/  IMAD.MOV.U32 R8, RZ, RZ, R20 ;  /* 0x000000ffff087224 */ /* 0x000fcc00078e0014 */
[----:B------:R-:W0:Y:S01]  /*b870*/  LDC R28, c[0x0][0x710] ;  /* 0x0001c400ff1c7b82 */ /* 0x000e220000000800 */
[----:B-1-3--:R-:W-:Y:S05]  /*b880*/  @!P0 BRA `(.L_x_280) ;  /* 0x0000000000288947 */ /* 0x00afea0003800000 */
[----:B------:R-:W1:Y:S02]  /*b890*/  LDC R5, c[0x0][0x74c] ;  /* 0x0001d300ff057b82 */ /* 0x000e640000000800 */
[----:B-1----:R-:W-:-:S05]  /*b8a0*/  IADD3 R5, P0, R20, R5, RZ ;  /* 0x0000000514057210 */ /* 0x002fca0007f1e0ff */
        /* <DEDUP_REMOVED lines=8> */
.L_x_280:
[----:B----4-:R-:W-:Y:S01]  /*b930*/  SHF.R.U64 R8, R8, R21, R9 ;  /* 0x0000001508087219 */ /* 0x010fe20000001209 */
[----:B--2---:R-:W-:Y:S01]  /*b940*/  VIADD R13, R19, 0xffffffff ;  /* 0xffffffff130d7836 */ /* 0x004fe20000000000 */
[----:B------:R-:W-:Y:S01]  /*b950*/  LOP3.LUT R5, R18, R29, RZ, 0xc0, !PT ;  /* 0x0000001d12057212 */ /* 0x000fe200078ec0ff */
[----:B------:R-:W-:Y:S02]  /*b960*/  IMAD.MOV R17, RZ, RZ, -R17 ;  /* 0x000000ffff117224 */ /* 0x000fe400078e0a11 */
[----:B------:R-:W-:Y:S02]  /*b970*/  IMAD.MOV R9, RZ, RZ, -R8 ;  /* 0x000000ffff097224 */ /* 0x000fe400078e0a08 */
[----:B------:R-:W-:Y:S01]  /*b980*/  IMAD R11, R25, R8, R5 ;  /* 0x00000008190b7224 */ /* 0x000fe200078e0205 */
[----:B------:R-:W-:Y:S01]  /*b990*/  LOP3.LUT R8, R14, R13, RZ, 0xc0, !PT ;  /* 0x0000000d0e087212 */ /* 0x000fe200078ec0ff */
[----:B------:R-:W-:Y:S02]  /*b9a0*/  @P3 IMAD R22, R24, R17, R7 ;  /* 0x0000001118163224 */ /* 0x000fe400078e0207 */
[----:B0-----:R-:W-:-:S02]  /*b9b0*/  IMAD R5, R9, R23, R20 ;  /* 0x0000001709057224 */ /* 0x001fc400078e0214 */
[----:B------:R-:W-:Y:S02]  /*b9c0*/  IMAD R11, R11, R28, R22 ;  /* 0x0000001c0b0b7224 */ /* 0x000fe400078e0216 */
[----:B------:R-:W-:Y:S02]  /*b9d0*/  IMAD R8, R5, R19, R8 ;  /* 0x0000001305087224 */ /* 0x000fe400078e0208 */
[----:B------:R-:W-:Y:S02]  /*b9e0*/  IMAD.MOV.U32 R7, RZ, RZ, 0x1 ;  /* 0x00000001ff077424 */ /* 0x000fe400078e00ff */
[----:B------:R-:W-:Y:S01]  /*b9f0*/  IMAD.MOV.U32 R10, RZ, RZ, R16 ;  /* 0x000000ffff0a7224 */ /* 0x000fe200078e0010 */
[----:B------:R-:W-:Y:S02]  /*ba00*/  SEL R14, R8, R11, !P3 ;  /* 0x0000000b080e7207 */ /* 0x000fe40005800000 */
[----:B------:R-:W-:Y:S02]  /*ba10*/  PRMT R5, R7, 0x7610, R5 ;  /* 0x0000761007057816 */ /* 0x000fe40000000005 */
[----:B------:R-:W-:-:S07]  /*ba20*/  SEL R11, R11, R8, !P3 ;  /* 0x000000080b0b7207 */ /* 0x000fce0005800000 */
.L_x_278:
[----:B------:R-:W-:-:S08]  /*ba30*/  NOP ;  /* 0x0000000000007918 */ /* 0x000fd00000000000 */
[----:B------:R-:W0:-:S00]  /*ba40*/  USETMAXREG.DEALLOC.CTAPOOL 0x28 ;  /* 0x00000028000079c8 */ /* 0x000e0000080e0500 */
[----:B0-----:R-:W-:-:S13]  /*ba50*/  ISETP.NE.AND P0, PT, R6, RZ, PT ;  /* 0x000000ff0600720c */ /* 0x001fda0003f05270 */
[----:B------:R-:W-:Y:S05]  /*ba60*/  @P0 EXIT ;  /* 0x000000000000094d */ /* 0x000fea0003800000 */
[----:B------:R-:W-:Y:S01]  /*ba70*/  LOP3.LUT P0, RZ, R5, 0xff, RZ, 0xc0, !PT ;  /* 0x000000ff05ff7812 */ /* 0x000fe2000780c0ff */
[----:B------:R-:W-:Y:S02]  /*ba80*/  IMAD.MOV.U32 R5, RZ, RZ, 0x1 ;  /* 0x00000001ff057424 */ /* 0x000fe400078e00ff */
[----:B------:R-:W-:-:S10]  /*ba90*/  IMAD.MOV.U32 R13, RZ, RZ, RZ ;  /* 0x000000ffff0d7224 */ /* 0x000fd400078e00ff */
[----:B------:R-:W-:Y:S05]  /*baa0*/  @!P0 BRA `(.L_x_281) ;  /* 0x0000000c00608947 */ /* 0x000fea0003800000 */
[----:B------:R-:W0:Y:S01]  /*bab0*/  LDC R5, c[0x0][0x28c] ;  /* 0x0000a300ff057b82 */ /* 0x000e220000000800 */
[----:B------:R-:W-:Y:S01]  /*bac0*/  ULDC UR5, c[0x0][0x758] ;  /* 0x0001d60000057ab9 */ /* 0x000fe20000000800 */
[----:B------:R-:W-:Y:S01]  /*bad0*/  UMOV UR7, 0xffffffff ;  /* 0xffffffff00077882 */ /* 0x000fe20000000000 */
[----:B------:R-:W-:Y:S01]  /*bae0*/  ULDC UR6, c[0x0][0xc] ;  /* 0x0000030000067ab9 */ /* 0x000fe20000000800 */
[----:B------:R-:W-:Y:S01]  /*baf0*/  USHF.L.U32 UR9, UR7, UR5, URZ ;  /* 0x0000000507097299 */ /* 0x000fe2000800063f */
[C---:B------:R-:W-:Y:S01]  /*bb00*/  LOP3.LUT P2, RZ, R0.reuse, 0x7f, RZ, 0xc0, !PT ;  /* 0x0000007f00ff7812 */ /* 0x040fe2000784c0ff */
[----:B------:R-:W-:Y:S01]  /*bb10*/  UMOV UR8, 0x1 ;  /* 0x0000000100087882 */ /* 0x000fe20000000000 */
[----:B------:R-:W-:Y:S01]  /*bb20*/  ULDC UR7, c[0x0][0x10] ;  /* 0x0000040000077ab9 */ /* 0x000fe20000000800 */
[----:B------:R-:W-:Y:S01]  /*bb30*/  LOP3.LUT P0, RZ, R0, 0x1f, RZ, 0xc0, !PT ;  /* 0x0000001f00ff7812 */ /* 0x000fe2000780c0ff */
[----:B------:R-:W-:Y:S01]  /*bb40*/  UIMAD.WIDE.U32 UR6, UR6, UR7, URZ ;  /* 0x00000007060672a5 */ /* 0x000fe2000f8e003f */
[----:B------:R-:W-:Y:S01]  /*bb50*/  BSSY B0, `(.L_x_281) ;  /* 0x00000cd000007945 */ /* 0x000fe20003800000 */
[----:B------:R-:W-:Y:S01]  /*bb60*/  USHF.L.U32 UR5, UR8, UR5, URZ ;  /* 0x0000000508057299 */ /* 0x000fe2000800063f */
[----:B------:R-:W-:Y:S01]  /*bb70*/  IMAD.MOV.U32 R15, RZ, RZ, 0x1 ;  /* 0x00000001ff0f7424 */ /* 0x000fe200078e00ff */
[----:B------:R-:W-:Y:S01]  /*bb80*/  LOP3.LUT R16, R4, 0x2, RZ, 0xfc, !PT ;  /* 0x0000000204107812 */ /* 0x000fe200078efcff */
[----:B------:R-:W-:Y:S01]  /*bb90*/  ULDC UR8, c[0x0][0x14] ;  /* 0x0000050000087ab9 */ /* 0x000fe20000000800 */
[----:B------:R-:W-:Y:S01]  /*bba0*/  PLOP3.LUT P0, PT, P0, P2, PT, 0x8a, 0x0 ;  /* 0x000000000000781c */ /* 0x000fe20000705172 */
[----:B------:R-:W-:Y:S01]  /*bbb0*/  UIMAD.WIDE.U32 UR30, UR6, UR8, URZ ;  /* 0x00000008061e72a5 */ /* 0x000fe2000f8e003f */
[----:B------:R-:W-:Y:S01]  /*bbc0*/  IMAD.MOV.U32 R13, RZ, RZ, RZ ;  /* 0x000000ffff0d7224 */ /* 0x000fe200078e00ff */
[----:B------:R-:W-:Y:S01]  /*bbd0*/  UIMAD UR13, UR7, UR8, URZ ;  /* 0x00000008070d72a4 */ /* 0x000fe2000f8e023f */
[----:B------:R-:W-:Y:S01]  /*bbe0*/  ULDC UR4, c[0x0][0x700] ;  /* 0x0001c00000047ab9 */ /* 0x000fe20000000800 */
[----:B------:R-:W-:-:S02]  /*bbf0*/  ULOP3.LUT UR21, URZ, UR9, URZ, 0x33, !UPT ;  /* 0x000000093f157292 */ /* 0x000fc4000f8e333f */
[----:B------:R-:W-:Y:S01]  /*bc00*/  UIADD3 UR4, UR4, -0x1, URZ ;  /* 0xffffffff04047890 */ /* 0x000fe2000fffe03f */
[----:B0-----:R-:W-:Y:S01]  /*bc10*/  VIADD R5, R5, 0x3f ;  /* 0x0000003f05057836 */ /* 0x001fe20000000000 */
[----:B------:R-:W-:Y:S01]  /*bc20*/  UIADD3 UR13, UR31, UR13, URZ ;  /* 0x0000000d1f0d7290 */ /* 0x000fe2000fffe03f */
[----:B------:R-:W-:-:S03]  /*bc30*/  ULDC.64 UR32, c[0x0][0x198] ;  /* 0x0000660000207ab9 */ /* 0x000fc60000000a00 */
[----:B------:R-:W-:-:S04]  /*bc40*/  SHF.R.S32.HI R6, RZ, 0x1f, R5 ;  /* 0x0000001fff067819 */ /* 0x000fc80000011405 */
[----:B------:R-:W-:Y:S01]  /*bc50*/  LEA.HI R6, R6, R5, RZ, 0x6 ;  /* 0x0000000506067211 */ /* 0x000fe200078f30ff */
[----:B------:R-:W-:-:S03]  /*bc60*/  IMAD.MOV.U32 R5, RZ, RZ, 0x1 ;  /* 0x00000001ff057424 */ /* 0x000fc600078e00ff */
[----:B------:R-:W-:-:S05]  /*bc70*/  SHF.R.S32.HI R12, RZ, 0x6, R6 ;  /* 0x00000006ff0c7819 */ /* 0x000fca0000011406 */
[----:B------:R-:W-:-:S07]  /*bc80*/  VIADD R0, R12, 0x1 ;  /* 0x000000010c007836 */ /* 0x000fce0000000000 */
.L_x_293:
[----:B------:R-:W-:-:S03]  /*bc90*/  UMOV UR6, 0xffffffff ;  /* 0xffffffff00067882 */ /* 0x000fc60000000000 */
[----:B------:R-:W-:Y:S05]  /*bca0*/  BRA.DIV UR6, `(.L_x_282) ;  /* 0x0000000e06dc7947 */ /* 0x000fea000b800000 */
[----:B------:R-:W-:-:S13]  /*bcb0*/  ELECT P1, URZ, PT ;  /* 0x00000000003f782f */ /* 0x000fda0003820000 */
.L_x_305:
[----:B------:R-:W0:Y:S01]  /*bcc0*/  LDC R6, c[0x0][0x28c] ;  /* 0x0000a300ff067b82 */ /* 0x000e220000000800 */
[----:B------:R-:W-:Y:S01]  /*bcd0*/  BSSY B1, `(.L_x_283) ;  /* 0x0000044000017945 */ /* 0x000fe20003800000 */
[----:B0-----:R-:W-:-:S13]  /*bce0*/  ISETP.LT.OR P1, PT, R6, 0x1, !P1 ;  /* 0x000000010600780c */ /* 0x001fda0004f21670 */
[----:B------:R-:W-:Y:S05]  /*bcf0*/  @P1 BRA `(.L_x_284) ;  /* 0x0000000400041947 */ /* 0x000fea0003800000 */
[----:B------:R-:W-:Y:S01]  /*bd00*/  IMAD.SHL.U32 R17, R11, 0x80, RZ ;  /* 0x000000800b117824 */ /* 0x000fe200078e00ff */
[----:B------:R-:W-:Y:S01]  /*bd10*/  CS2R R20, SRZ ;  /* 0x0000000000147805 */ /* 0x000fe2000001ff00 */
[----:B------:R-:W-:Y:S02]  /*bd20*/  IMAD.SHL.U32 R18, R14, 0x100, RZ ;  /* 0x000001000e127824 */ /* 0x000fe400078e00ff */
[----:B------:R-:W-:Y:S02]  /*bd30*/  IMAD.MOV.U32 R6, RZ, RZ, R0 ;  /* 0x000000ffff067224 */ /* 0x000fe400078e0000 */
[----:B------:R-:W-:Y:S02]  /*bd40*/  IMAD.MOV.U32 R7, RZ, RZ, R5 ;  /* 0x000000ffff077224 */ /* 0x000fe400078e0005 */
[----:B------:R-:W-:Y:S02]  /*bd50*/  IMAD.MOV.U32 R8, RZ, RZ, R13 ;  /* 0x000000ffff087224 */ /* 0x000fe400078e000d */
[----:B------:R-:W-:-:S07]  /*bd60*/  IMAD.MOV.U32 R22, RZ, RZ, RZ ;  /* 0x000000ffff167224 */ /* 0x000fce00078e00ff */
.L_x_288:
[----:B------:R-:W0:Y:S01]  /*bd70*/  S2R R14, SR_CgaCtaId ;  /* 0x00000000000e7919 */ /* 0x000e220000008800 */
[----:B------:R-:W-:Y:S01]  /*bd80*/  MOV R9, 0x400 ;  /* 0x0000040000097802 */ /* 0x000fe20000000f00 */
[----:B------:R-:W1:Y:S03]  /*bd90*/  @!P2 LDC R11, c[0x0][0x640] ;  /* 0x00019000ff0bab82 */ /* 0x000e660000000800 */
[----:B0-----:R-:W-:Y:S02]  /*bda0*/  LEA R19, R14, R9, 0x18 ;  /* 0x000000090e137211 */ /* 0x001fe400078ec0ff */
[----:B------:R-:W-:-:S03]  /*bdb0*/  SHF.L.U32 R9, R7, 0x1f, RZ ;  /* 0x0000001f07097819 */ /* 0x000fc600000006ff */
[----:B------:R-:W-:-:S04]  /*bdc0*/  IMAD R14, R8, 0x8, R19 ;  /* 0x00000008080e7824 */ /* 0x000fc800078e0213 */
[----:B------:R-:W0:Y:S02]  /*bdd0*/  SYNCS.PHASECHK.TRANS64.TRYWAIT P1, [R14+URZ+0x28], R9 ;  /* 0x000028090e0075a7 */ /* 0x000e24000802017f */
[----:B01----:R-:W-:Y:S05]  /*bde0*/  @!P1 BRA `(.L_x_285) ;  /* 0x0000000c00ac9947 */ /* 0x003fea0003800000 */
.L_x_306:
[----:B0-----:R-:W-:Y:S01]  /*bdf0*/  PRMT R9, R16, 0x9910, RZ ;  /* 0x0000991010097816 */ /* 0x001fe200000000ff */
[----:B------:R0:W-:Y:S03]  /*be00*/  @!P2 SYNCS.ARRIVE.TRANS64 RZ, [R14+URZ], R11 ;  /* 0x0000000b0effa9a7 */ /* 0x0001e6000800003f */
[----:B------:R-:W-:-:S13]  /*be10*/  ISETP.NE.AND P1, PT, R9, 0x2, PT ;  /* 0x000000020900780c */ /* 0x000fda0003f25270 */
[----:B0-----:R-:W-:Y:S05]  /*be20*/  @P1 BRA `(.L_x_286) ;  /* 0x0000000000041947 */ /* 0x001fea0003800000 */
[----:B------:R-:W-:Y:S01]  /*be30*/  BPT.TRAP 0x1 ;  /* 0x000000040000795c */ /* 0x000fe20000300000 */
.L_x_286:
[----:B------:R-:W-:Y:S05]  /*be40*/  @P0 BRA `(.L_x_287) ;  /* 0x0000000000040947 */ /* 0x000fea0003800000 */
[----:B------:R-:W-:Y:S01]  /*be50*/  BPT.TRAP 0x1 ;  /* 0x000000040000795c */ /* 0x000fe20000300000 */
.L_x_287:
[--C-:B------:R-:W-:Y:S01]  /*be60*/  IMAD R9, R8, 0x2000, R19.reuse ;  /* 0x0000200008097824 */ /* 0x100fe200078e0213 */
[----:B------:R-:W-:Y:S01]  /*be70*/  R2UR UR25, R14 ;  /* 0x000000000e1972ca */ /* 0x000fe200000e0000 */
[----:B------:R-:W-:Y:S01]  /*be80*/  VIADD R6, R6, 0xffffffff ;  /* 0xffffffff06067836 */ /* 0x000fe20000000000 */
[----:B------:R-:W-:Y:S01]  /*be90*/  R2UR UR28, R10 ;  /* 0x000000000a1c72ca */ /* 0x000fe200000e0000 */
[----:B------:R-:W-:Y:S01]  /*bea0*/  UIADD3 UR6, UP0, UR32, 0xf0, URZ ;  /* 0x000000f020067890 */ /* 0x000fe2000ff1e03f */
[----:B------:R-:W-:Y:S01]  /*beb0*/  R2UR UR24, R9 ;  /* 0x00000000091872ca */ /* 0x000fe200000e0000 */
[C-C-:B------:R-:W-:Y:S01]  /*bec0*/  IMAD R9, R8.reuse, 0x400, R19.reuse ;  /* 0x0000040008097824 */ /* 0x140fe200078e0213 */
[----:B------:R-:W-:Y:S01]  /*bed0*/  R2UR UR27, R17 ;  /* 0x00000000111b72ca */ /* 0x000fe200000e0000 */
[----:B------:R-:W-:Y:S01]  /*bee0*/  IMAD R19, R8, 0x8000, R19 ;  /* 0x0000800008137824 */ /* 0x000fe200078e0213 */
[----:B------:R-:W-:Y:S01]  /*bef0*/  R2UR UR26, R21 ;  /* 0x00000000151a72ca */ /* 0x000fe200000e0000 */
[----:B------:R-:W-:Y:S01]  /*bf00*/  UIADD3 UR14, UP1, UR32, 0x1f0, URZ ;  /* 0x000001f0200e7890 */ /* 0x000fe2000ff3e03f */
[----:B------:R-:W-:Y:S01]  /*bf10*/  R2UR UR16, R9 ;  /* 0x00000000091072ca */ /* 0x000fe200000e0000 */
[----:B------:R-:W-:Y:S01]  /*bf20*/  UIADD3 UR34, UP2, UR32, 0x2f0, URZ ;  /* 0x000002f020227890 */ /* 0x000fe2000ff5e03f */
[----:B------:R-:W-:Y:S01]  /*bf30*/  R2UR UR8, R19 ;  /* 0x00000000130872ca */ /* 0x000fe200000e0000 */
[----:B------:R-:W-:Y:S01]  /*bf40*/  UIADD3.X UR7, URZ, UR33, URZ, UP0, !UPT ;  /* 0x000000213f077290 */ /* 0x000fe200087fe43f */
[----:B------:R-:W-:Y:S01]  /*bf50*/  R2UR UR19, R22 ;  /* 0x00000000161372ca */ /* 0x000fe200000e0000 */
[----:B------:R-:W-:Y:S01]  /*bf60*/  UIADD3.X UR15, URZ, UR33, URZ, UP1, !UPT ;  /* 0x000000213f0f7290 */ /* 0x000fe20008ffe43f */
[----:B------:R-:W-:Y:S01]  /*bf70*/  R2UR UR10, R20 ;  /* 0x00000000140a72ca */ /* 0x000fe200000e0000 */
[----:B------:R-:W-:Y:S01]  /*bf80*/  UIADD3 UR24, UR24, 0x100, URZ ;  /* 0x0000010018187890 */ /* 0x000fe2000fffe03f */
[----:B------:R-:W-:Y:S01]  /*bf90*/  R2UR UR11, R18 ;  /* 0x00000000120b72ca */ /* 0x000fe200000e0000 */
[----:B------:R-:W-:Y:S01]  /*bfa0*/  VIADD R8, R8, 0x1 ;  /* 0x0000000108087836 */ /* 0x000fe20000000000 */
[----:B------:R-:W-:Y:S01]  /*bfb0*/  ISETP.GT.AND P4, PT, R6, 0x1, PT ;  /* 0x000000010600780c */ /* 0x000fe20003f84270 */
[----:B------:R-:W-:Y:S01]  /*bfc0*/  UIADD3.X UR35, URZ, UR33, URZ, UP2, !UPT ;  /* 0x000000213f237290 */ /* 0x000fe200097fe43f */
[----:B------:R-:W-:Y:S01]  /*bfd0*/  VIADD R22, R22, 0x1 ;  /* 0x0000000116167836 */ /* 0x000fe20000000000 */
[----:B------:R-:W-:Y:S01]  /*bfe0*/  UIADD3 UR16, UR16, 0x32100, URZ ;  /* 0x0003210010107890 */ /* 0x000fe2000fffe03f */
[----:B------:R-:W-:Y:S01]  /*bff0*/  ISETP.NE.AND P1, PT, R8, 0x5, PT ;  /* 0x000000050800780c */ /* 0x000fe20003f25270 */
[----:B------:R-:W-:Y:S01]  /*c000*/  UIADD3 UR8, UR8, 0xa100, URZ ;  /* 0x0000a10008087890 */ /* 0x000fe2000fffe03f */
[----:B------:R-:W-:Y:S01]  /*c010*/  VIADD R21, R21, 0x20 ;  /* 0x0000002015157836 */ /* 0x000fe20000000000 */
[----:B------:R-:W-:Y:S01]  /*c020*/  UMOV UR22, 0x0 ;  /* 0x0000000000167882 */ /* 0x000fe20000000000 */
[----:B------:R-:W-:Y:S01]  /*c030*/  UMOV UR23, 0x10000000 ;  /* 0x1000000000177882 */ /* 0x000fe20000000000 */
[----:B------:R-:W-:Y:S01]  /*c040*/  UMOV UR17, UR25 ;  /* 0x0000001900117c82 */ /* 0x000fe20008000000 */
[----:B------:R-:W-:Y:S01]  /*c050*/  UMOV UR20, UR28 ;  /* 0x0000001c00147c82 */ /* 0x000fe20008000000 */
[----:B------:R-:W-:Y:S01]  /*c060*/  UMOV UR18, UR27 ;  /* 0x0000001b00127c82 */ /* 0x000fe20008000000 */
[----:B------:R0:W-:Y:S01]  /*c070*/  UTMALDG.3D [UR24], [UR6], desc[UR22] ;  /* 0x00001618060075b4 */ /* 0x0001e20008011000 */
[----:B------:R-:W-:Y:S01]  /*c080*/  UMOV UR9, UR25 ;  /* 0x0000001900097c82 */ /* 0x000fe20008000000 */
[----:B------:R-:W-:Y:S01]  /*c090*/  UMOV UR12, UR28 ;  /* 0x0000001c000c7c82 */ /* 0x000fe20008000000 */
[----:B------:R-:W-:Y:S01]  /*c0a0*/  SEL R14, RZ, 0x1, P1 ;  /* 0x00000001ff0e7807 */ /* 0x000fe20000800000 */
[----:B------:R-:W-:Y:S01]  /*c0b0*/  VIADD R20, R20, 0x40 ;  /* 0x0000004014147836 */ /* 0x000fe20000000000 */
[----:B------:R-:W-:-:S02]  /*c0c0*/  SEL R8, R8, RZ, P1 ;  /* 0x000000ff08087207 */ /* 0x000fc40000800000 */
[----:B------:R-:W-:Y:S01]  /*c0d0*/  LOP3.LUT R7, R7, R14, RZ, 0x3c, !PT ;  /* 0x0000000e07077212 */ /* 0x000fe200078e3cff */
[----:B------:R0:W-:Y:S01]  /*c0e0*/  UTMALDG.3D [UR16], [UR14], desc[UR22] ;  /* 0x000016100e0075b4 */ /* 0x0001e20008011000 */
[----:B------:R0:W-:Y:S02]  /*c0f0*/  UTMALDG.3D [UR8], [UR34], desc[UR22] ;  /* 0x00001608220075b4 */ /* 0x0001e40008011000 */
[----:B0-----:R-:W-:Y:S05]  /*c100*/  @P4 BRA `(.L_x_288) ;  /* 0xfffffffc00184947 */ /* 0x001fea000383ffff */
.L_x_284:
[----:B------:R-:W-:Y:S05]  /*c110*/  BSYNC B1 ;  /* 0x0000000000017941 */ /* 0x000fea0003800000 */
.L_x_283:
[----:B------:R-:W-:Y:S01]  /*c120*/  LOP3.LUT P4, RZ, R15, 0xff, RZ, 0xc0, !PT ;  /* 0x000000ff0fff7812 */ /* 0x000fe2000788c0ff */
[----:B------:R-:W-:Y:S01]  /*c130*/  IMAD.IADD R13, R12, 0x1, R13 ;  /* 0x000000010c0d7824 */ /* 0x000fe200078e020d */
[----:B------:R-:W-:Y:S01]  /*c140*/  IADD3 R2, P5, R2, UR30, RZ ;  /* 0x0000001e02027c10 */ /* 0x000fe2000ffbe0ff */
[----:B------:R-:W-:Y:S01]  /*c150*/  ULDC.64 UR6, c[0x0][0x750] ;  /* 0x0001d40000067ab9 */ /* 0x000fe20000000a00 */
[----:B------:R-:W-:Y:S01]  /*c160*/  BSSY B1, `(.L_x_289) ;  /* 0x0000069000017945 */ /* 0x000fe20003800000 */
[----:B------:R-:W-:Y:S01]  /*c170*/  IMAD.MOV.U32 R11, RZ, RZ, -0x1 ;  /* 0xffffffffff0b7424 */ /* 0x000fe200078e00ff */
[----:B------:R-:W-:Y:S01]  /*c180*/  ISETP.GT.U32.AND P1, PT, R13, 0x4, PT ;  /* 0x000000040d00780c */ /* 0x000fe20003f24070 */
[----:B------:R-:W-:Y:S01]  /*c190*/  IMAD.MOV.U32 R14, RZ, RZ, -0x1 ;  /* 0xffffffffff0e7424 */ /* 0x000fe200078e00ff */
[----:B------:R-:W-:Y:S01]  /*c1a0*/  IADD3.X R3, R3, UR13, RZ, P5, !PT ;  /* 0x0000000d03037c10 */ /* 0x000fe2000affe4ff */
[----:B------:R-:W-:Y:S01]  /*c1b0*/  IMAD.MOV.U32 R10, RZ, RZ, -0x1 ;  /* 0xffffffffff0a7424 */ /* 0x000fe200078e00ff */
[----:B------:R-:W-:-:S02]  /*c1c0*/  ISETP.LT.U32.AND P1, PT, R12, 0x5, P1 ;  /* 0x000000050c00780c */ /* 0x000fc40000f21070 */
[----:B------:R-:W-:Y:S01]  /*c1d0*/  PRMT R15, RZ, 0x7610, R15 ;  /* 0x00007610ff0f7816 */ /* 0x000fe2000000000f */
[----:B------:R-:W0:Y:S01]  /*c1e0*/  @P4 S2R R7, SR_CgaCtaId ;  /* 0x0000000000074919 */ /* 0x000e220000008800 */
[----:B------:R-:W-:-:S04]  /*c1f0*/  @P4 MOV R6, 0x400 ;  /* 0x0000040000064802 */ /* 0x000fc80000000f00 */
[----:B0-----:R-:W-:Y:S01]  /*c200*/  @P4 LEA R8, R7, R6, 0x18 ;  /* 0x0000000607084211 */ /* 0x001fe200078ec0ff */
[----:B------:R-:W-:Y:S01]  /*c210*/  IMAD.WIDE.U32 R6, R13, -0x33333333, RZ ;  /* 0xcccccccd0d067825 */ /* 0x000fe200078e00ff */
[----:B------:R-:W-:Y:S02]  /*c220*/  SEL R6, RZ, 0x1, !P1 ;  /* 0x00000001ff067807 */ /* 0x000fe40004800000 */
[----:B------:R-:W-:Y:S01]  /*c230*/  ISETP.GE.U32.AND P1, PT, R2, UR6, PT ;  /* 0x0000000602007c0c */ /* 0x000fe2000bf26070 */
[----:B------:R0:W-:Y:S01]  /*c240*/  @P4 SYNCS.ARRIVE.TRANS64.A1T0 RZ, [R8+URZ+0x68], RZ ;  /* 0x000068ff08ff49a7 */ /* 0x0001e2000810003f */
[----:B------:R-:W-:Y:S02]  /*c250*/  ISETP.GE.U32.AND P4, PT, R12, 0x5, PT ;  /* 0x000000050c00780c */ /* 0x000fe40003f86070 */
[----:B------:R-:W-:Y:S02]  /*c260*/  ISETP.GE.U32.AND.EX P1, PT, R3, UR7, PT, P1 ;  /* 0x0000000703007c0c */ /* 0x000fe4000bf26110 */
[----:B------:R-:W-:-:S02]  /*c270*/  LOP3.LUT R5, R5, R6, RZ, 0x3c, !PT ;  /* 0x0000000605057212 */ /* 0x000fc400078e3cff */
[----:B------:R-:W-:Y:S02]  /*c280*/  PRMT R6, RZ, 0x7610, R6 ;  /* 0x00007610ff067816 */ /* 0x000fe40000000006 */
[----:B0-----:R-:W-:-:S05]  /*c290*/  SHF.R.U32.HI R8, RZ, 0x2, R7 ;  /* 0x00000002ff087819 */ /* 0x001fca0000011607 */
[----:B------:R-:W-:Y:S01]  /*c2a0*/  IMAD R13, R8, -0x5, R13 ;  /* 0xfffffffb080d7824 */ /* 0x000fe200078e020d */
[----:B------:R-:W-:Y:S01]  /*c2b0*/  @P4 LOP3.LUT R5, R5, 0x1, R8, 0x78, !PT ;  /* 0x0000000105054812 */ /* 0x000fe200078e7808 */
[----:B------:R-:W-:Y:S06]  /*c2c0*/  @P1 BRA `(.L_x_290) ;  /* 0x0000000400481947 */ /* 0x000fec0003800000 */
[----:B------:R-:W-:Y:S01]  /*c2d0*/  ULDC.64 UR6, c[0x0][0x728] ;  /* 0x0001ca0000067ab9 */ /* 0x000fe20000000a00 */
[----:B------:R-:W0:Y:S01]  /*c2e0*/  S2R R17, SR_CTAID.X ;  /* 0x0000000000117919 */ /* 0x000e220000002500 */
[----:B------:R-:W-:Y:S01]  /*c2f0*/  ISETP.NE.U32.AND P1, PT, RZ, UR6, PT ;  /* 0x00000006ff007c0c */ /* 0x000fe2000bf25070 */
[----:B------:R-:W-:Y:S01]  /*c300*/  ULDC UR9, c[0x0][0x730] ;  /* 0x0001cc0000097ab9 */ /* 0x000fe20000000800 */
[----:B------:R-:W-:Y:S01]  /*c310*/  IMAD.MOV.U32 R6, RZ, RZ, R2 ;  /* 0x000000ffff067224 */ /* 0x000fe200078e0002 */
[----:B------:R-:W1:Y:S01]  /*c320*/  S2R R14, SR_CTAID.Y ;  /* 0x00000000000e7919 */ /* 0x000e620000002600 */
[----:B------:R-:W-:Y:S01]  /*c330*/  ISETP.NE.AND.EX P1, PT, RZ, UR7, PT, P1 ;  /* 0x00000007ff007c0c */ /* 0x000fe2000bf25310 */
[----:B------:R-:W-:-:S12]  /*c340*/  IMAD.MOV.U32 R7, RZ, RZ, R3 ;  /* 0x000000ffff077224 */ /* 0x000fd800078e0003 */
[----:B------:R-:W-:Y:S05]  /*c350*/  @!P1 BRA `(.L_x_291) ;  /* 0x0000000000289947 */ /* 0x000fea0003800000 */
[----:B------:R-:W-:Y:S02]  /*c360*/  ULDC UR8, c[0x0][0x734] ;  /* 0x0001cd0000087ab9 */ /* 0x000fe40000000800 */
[----:B------:R-:W-:-:S05]  /*c370*/  IADD3 R11, P1, R2, UR8, RZ ;  /* 0x00000008020b7c10 */ /* 0x000fca000ff3e0ff */
[----:B------:R-:W-:-:S04]  /*c380*/  IMAD.X R19, RZ, RZ, R3, P1 ;  /* 0x000000ffff137224 */ /* 0x000fc800008e0603 */
[----:B------:R-:W-:-:S04]  /*c390*/  IMAD.WIDE.U32 R8, R19, UR6, RZ ;  /* 0x0000000613087c25 */ /* 0x000fc8000f8e00ff */
[----:B------:R-:W-:-:S04]  /*c3a0*/  IMAD.WIDE.U32 R8, P1, R11, UR7, R8 ;  /* 0x000000070b087c25 */ /* 0x000fc8000f820008 */
[----:B------:R-:W-:-:S04]  /*c3b0*/  IMAD.WIDE.U32 R10, R11, UR6, RZ ;  /* 0x000000060b0a7c25 */ /* 0x000fc8000f8e00ff */
[----:B------:R-:W-:Y:S01]  /*c3c0*/  IMAD.X R7, RZ, RZ, RZ, P1 ;  /* 0x000000ffff077224 */ /* 0x000fe200008e06ff */
[----:B------:R-:W-:Y:S01]  /*c3d0*/  IADD3 RZ, P1, R11, R8, RZ ;  /* 0x000000080bff7210 */ /* 0x000fe20007f3e0ff */
[----:B------:R-:W-:-:S04]  /*c3e0*/  IMAD.MOV.U32 R6, RZ, RZ, R9 ;  /* 0x000000ffff067224 */ /* 0x000fc800078e0009 */
[----:B------:R-:W-:-:S08]  /*c3f0*/  IMAD.WIDE.U32.X R6, R19, UR7, R6, P1 ;  /* 0x0000000713067c25 */ /* 0x000fd000088e0406 */
.L_x_291:
[--C-:B------:R-:W-:Y:S01]  /*c400*/  SHF.R.U64 R10, R6, UR9, R7.reuse ;  /* 0x00000009060a7c19 */ /* 0x100fe20008001207 */
[----:B------:R-:W-:Y:S01]  /*c410*/  ULDC.64 UR6, c[0x0][0x720] ;  /* 0x0001c80000067ab9 */ /* 0x000fe20000000a00 */
[----:B------:R-:W-:Y:S01]  /*c420*/  SHF.R.U32.HI R6, RZ, UR9, R7 ;  /* 0x00000009ff067c19 */ /* 0x000fe20008011607 */
[----:B------:R-:W2:Y:S01]  /*c430*/  LDC R22, c[0x0][0x144] ;  /* 0x00005100ff167b82 */ /* 0x000ea20000000800 */
[----:B------:R-:W-:Y:S01]  /*c440*/  IADD3 R9, P1, RZ, -R10, RZ ;  /* 0x8000000aff097210 */ /* 0x000fe20007f3e0ff */
[----:B------:R-:W-:Y:S01]  /*c450*/  ULDC.64 UR10, c[0x0][0x740] ;  /* 0x0001d000000a7ab9 */ /* 0x000fe20000000a00 */
[----:B0-----:R-:W-:Y:S01]  /*c460*/  I2FP.F32.U32 R11, R17 ;  /* 0x00000011000b7245 */ /* 0x001fe20000201000 */
[----:B------:R-:W-:Y:S02]  /*c470*/  ULDC UR8, c[0x0][0x708] ;  /* 0x0001c20000087ab9 */ /* 0x000fe40000000800 */
[----:B------:R-:W-:Y:S01]  /*c480*/  IMAD.X R6, RZ, RZ, ~R6, P1 ;  /* 0x000000ffff067224 */ /* 0x000fe200008e0e06 */
[----:B------:R-:W-:Y:S01]  /*c490*/  ISETP.NE.U32.AND P1, PT, RZ, UR10, PT ;  /* 0x0000000aff007c0c */ /* 0x000fe2000bf25070 */
[----:B------:R-:W0:Y:S02]  /*c4a0*/  LDC R19, c[0x0][0x148] ;  /* 0x00005200ff137b82 */ /* 0x000e240000000800 */
[----:B------:R-:W-:Y:S01]  /*c4b0*/  IMAD R8, R6, UR6, RZ ;  /* 0x0000000606087c24 */ /* 0x000fe2000f8e02ff */
[----:B------:R-:W-:Y:S01]  /*c4c0*/  ISETP.NE.AND.EX P1, PT, RZ, UR11, PT, P1 ;  /* 0x0000000bff007c0c */ /* 0x000fe2000bf25310 */
[----:B------:R-:W-:Y:S01]  /*c4d0*/  IMAD.WIDE.U32 R6, R9, UR6, R2 ;  /* 0x0000000609067c25 */ /* 0x000fe2000f8e0002 */
[----:B------:R-:W-:-:S03]  /*c4e0*/  ULDC UR6, c[0x0][0x150] ;  /* 0x0000540000067ab9 */ /* 0x000fc60000000800 */
[----:B------:R-:W-:Y:S02]  /*c4f0*/  IMAD R9, R9, UR7, R8 ;  /* 0x0000000709097c24 */ /* 0x000fe4000f8e0208 */
[----:B------:R-:W-:Y:S01]  /*c500*/  FMUL R8, R11, UR6 ;  /* 0x000000060b087c20 */ /* 0x000fe20008400000 */
[----:B------:R-:W-:Y:S01]  /*c510*/  ULDC UR6, c[0x0][0x718] ;  /* 0x0001c60000067ab9 */ /* 0x000fe20000000800 */
[----:B------:R-:W-:Y:S01]  /*c520*/  ULDC UR7, c[0x0][0x154] ;  /* 0x0000550000077ab9 */ /* 0x000fe20000000800 */
[----:B------:R-:W-:-:S03]  /*c530*/  IMAD.IADD R7, R7, 0x1, R9 ;  /* 0x0000000107077824 */ /* 0x000fc600078e0209 */
[----:B------:R-:W3:Y:S02]  /*c540*/  F2I.U32.TRUNC.NTZ R8, R8 ;  /* 0x0000000800087305 */ /* 0x000ee4000020f000 */
[----:B------:R-:W-:Y:S02]  /*c550*/  SHF.R.U64 R11, R6, UR6, R7 ;  /* 0x00000006060b7c19 */ /* 0x000fe40008001207 */
[----:B-1----:R-:W-:-:S05]  /*c560*/  I2FP.F32.U32 R6, R14 ;  /* 0x0000000e00067245 */ /* 0x002fca0000201000 */
[----:B------:R-:W-:Y:S01]  /*c570*/  FMUL R21, R6, UR7 ;  /* 0x0000000706157c20 */ /* 0x000fe20008400000 */
[----:B------:R-:W-:Y:S01]  /*c580*/  SHF.R.U32.HI R6, RZ, UR6, R7 ;  /* 0x00000006ff067c19 */ /* 0x000fe20008011607 */
[----:B------:R-:W-:-:S03]  /*c590*/  ULDC UR6, c[0x0][0x758] ;  /* 0x0001d60000067ab9 */ /* 0x000fc60000000800 */
[--C-:B------:R-:W-:Y:S01]  /*c5a0*/  SHF.R.U64 R20, R11, UR8, R6.reuse ;  /* 0x000000080b147c19 */ /* 0x100fe20008001206 */
[----:B------:R-:W1:Y:S01]  /*c5b0*/  F2I.U32.TRUNC.NTZ R21, R21 ;  /* 0x0000001500157305 */ /* 0x000e62000020f000 */
[----:B------:R-:W-:Y:S01]  /*c5c0*/  SHF.R.U32.HI R7, RZ, UR8, R6 ;  /* 0x00000008ff077c19 */ /* 0x000fe20008011606 */
[----:B---3--:R-:W-:-:S03]  /*c5d0*/  IMAD.MOV R8, RZ, RZ, -R8 ;  /* 0x000000ffff087224 */ /* 0x008fc600078e0a08 */
[----:B------:R-:W-:Y:S01]  /*c5e0*/  SHF.R.U64 R18, R20, UR6, R7 ;  /* 0x0000000614127c19 */ /* 0x000fe20008001207 */
[----:B--2---:R-:W-:Y:S01]  /*c5f0*/  IMAD R17, R22, R8, R17 ;  /* 0x0000000816117224 */ /* 0x004fe200078e0211 */
[----:B------:R-:W-:-:S03]  /*c600*/  SHF.R.U32.HI R23, RZ, UR6, R7 ;  /* 0x00000006ff177c19 */ /* 0x000fc60008011607 */
[----:B------:R-:W-:Y:S02]  /*c610*/  IMAD.MOV.U32 R6, RZ, RZ, R18 ;  /* 0x000000ffff067224 */ /* 0x000fe400078e0012 */
[----:B------:R-:W-:Y:S01]  /*c620*/  IMAD.MOV.U32 R7, RZ, RZ, R23 ;  /* 0x000000ffff077224 */ /* 0x000fe200078e0017 */
[----:B-1----:R-:W-:Y:S06]  /*c630*/  @!P1 BRA `(.L_x_292) ;  /* 0x0000000000289947 */ /* 0x002fec0003800000 */
[----:B------:R-:W-:Y:S02]  /*c640*/  ULDC UR6, c[0x0][0x74c] ;  /* 0x0001d30000067ab9 */ /* 0x000fe40000000800 */
[----:B------:R-:W-:-:S05]  /*c650*/  IADD3 R7, P1, R18, UR6, RZ ;  /* 0x0000000612077c10 */ /* 0x000fca000ff3e0ff */
[----:B------:R-:W-:-:S04]  /*c660*/  IMAD.X R23, RZ, RZ, R23, P1 ;  /* 0x000000ffff177224 */ /* 0x000fc800008e0617 */
[----:B------:R-:W-:-:S04]  /*c670*/  IMAD.WIDE.U32 R8, R23, UR10, RZ ;  /* 0x0000000a17087c25 */ /* 0x000fc8000f8e00ff */
[----:B------:R-:W-:-:S04]  /*c680*/  IMAD.WIDE.U32 R8, P1, R7, UR11, R8 ;  /* 0x0000000b07087c25 */ /* 0x000fc8000f820008 */
[----:B------:R-:W-:-:S04]  /*c690*/  IMAD.WIDE.U32 R6, R7, UR10, RZ ;  /* 0x0000000a07067c25 */ /* 0x000fc8000f8e00ff */
[----:B------:R-:W-:Y:S01]  /*c6a0*/  IMAD.MOV.U32 R6, RZ, RZ, R9 ;  /* 0x000000ffff067224 */ /* 0x000fe200078e0009 */
[----:B------:R-:W-:Y:S01]  /*c6b0*/  IADD3 RZ, P4, R7, R8, RZ ;  /* 0x0000000807ff7210 */ /* 0x000fe20007f9e0ff */
[----:B------:R-:W-:-:S04]  /*c6c0*/  IMAD.X R7, RZ, RZ, RZ, P1 ;  /* 0x000000ffff077224 */ /* 0x000fc800008e06ff */
[----:B------:R-:W-:-:S08]  /*c6d0*/  IMAD.WIDE.U32.X R6, R23, UR11, R6, P4 ;  /* 0x0000000b17067c25 */ /* 0x000fd0000a0e0406 */
.L_x_292:
[----:B------:R-:W-:Y:S01]  /*c6e0*/  ULDC UR6, c[0x0][0x748] ;  /* 0x0001d20000067ab9 */ /* 0x000fe20000000800 */
[----:B------:R-:W-:Y:S01]  /*c6f0*/  LOP3.LUT R20, R20, UR21, RZ, 0xc0, !PT ;  /* 0x0000001514147c12 */ /* 0x000fe2000f8ec0ff */
[----:B------:R-:W-:Y:S01]  /*c700*/  IMAD.MOV R21, RZ, RZ, -R21 ;  /* 0x000000ffff157224 */ /* 0x000fe200078e0a15 */
[----:B------:R-:W-:Y:S01]  /*c710*/  SHF.R.U64 R7, R6, UR6, R7 ;  /* 0x0000000606077c19 */ /* 0x000fe20008001207 */
[----:B------:R-:W-:Y:S01]  /*c720*/  ULDC UR6, c[0x0][0x738] ;  /* 0x0001ce0000067ab9 */ /* 0x000fe20000000800 */
[----:B------:R-:W-:Y:S01]  /*c730*/  LOP3.LUT R11, R11, UR4, RZ, 0xc0, !PT ;  /* 0x000000040b0b7c12 */ /* 0x000fe2000f8ec0ff */
[----:B0-----:R-:W-:Y:S01]  /*c740*/  @P3 IMAD R17, R19, R21, R14 ;  /* 0x0000001513113224 */ /* 0x001fe200078e020e */
[----:B------:R-:W-:Y:S01]  /*c750*/  ULDC UR7, c[0x0][0x710] ;  /* 0x0001c40000077ab9 */ /* 0x000fe20000000800 */
[----:B------:R-:W-:Y:S02]  /*c760*/  IMAD.MOV R9, RZ, RZ, -R7 ;  /* 0x000000ffff097224 */ /* 0x000fe400078e0a07 */
[----:B------:R-:W-:-:S02]  /*c770*/  IMAD R20, R7, UR5, R20 ;  /* 0x0000000507147c24 */ /* 0x000fc4000f8e0214 */
[----:B------:R-:W-:Y:S01]  /*c780*/  IMAD R18, R9, UR6, R18 ;  /* 0x0000000609127c24 */ /* 0x000fe2000f8e0212 */
[----:B------:R-:W-:Y:S01]  /*c790*/  ULDC UR6, c[0x0][0x700] ;  /* 0x0001c00000067ab9 */ /* 0x000fe20000000800 */
[----:B------:R-:W-:Y:S02]  /*c7a0*/  IMAD R17, R20, UR7, R17 ;  /* 0x0000000714117c24 */ /* 0x000fe4000f8e0211 */
[----:B------:R-:W-:Y:S02]  /*c7b0*/  IMAD R18, R18, UR6, R11 ;  /* 0x0000000612127c24 */ /* 0x000fe4000f8e020b */
[----:B------:R-:W-:-:S03]  /*c7c0*/  IMAD.MOV.U32 R6, RZ, RZ, 0x1 ;  /* 0x00000001ff067424 */ /* 0x000fc600078e00ff */
[----:B------:R-:W-:Y:S02]  /*c7d0*/  SEL R14, R18, R17, !P3 ;  /* 0x00000011120e7207 */ /* 0x000fe40005800000 */
[----:B------:R-:W-:-:S07]  /*c7e0*/  SEL R11, R17, R18, !P3 ;  /* 0x00000012110b7207 */ /* 0x000fce0005800000 */
.L_x_290:
[----:B------:R-:W-:Y:S05]  /*c7f0*/  BSYNC B1 ;  /* 0x0000000000017941 */ /* 0x000fea0003800000 */
.L_x_289:
[----:B------:R-:W-:-:S13]  /*c800*/  LOP3.LUT P1, RZ, R6, 0xff, RZ, 0xc0, !PT ;  /* 0x000000ff06ff7812 */ /* 0x000fda000782c0ff */
[----:B------:R-:W-:Y:S05]  /*c810*/  @P1 BRA `(.L_x_293) ;  /* 0xfffffff4001c1947 */ /* 0x000fea000383ffff */
[----:B------:R-:W-:Y:S05]  /*c820*/  BSYNC B0 ;  /* 0x0000000000007941 */ /* 0x000fea0003800000 */
.L_x_281:
[----:B------:R-:W-:-:S03]  /*c830*/  UMOV UR6, 0xffffffff ;  /* 0xffffffff00067882 */ /* 0x000fc60000000000 */
[----:B------:R-:W-:Y:S05]  /*c840*/  BRA.DIV UR6, `(.L_x_294) ;  /* 0x0000000606287947 */ /* 0x000fea000b800000 */
[----:B------:R-:W-:-:S13]  /*c850*/  ELECT P0, URZ, PT ;  /* 0x00000000003f782f */ /* 0x000fda0003800000 */
.L_x_309:
[----:B------:R-:W-:Y:S04]  /*c860*/  BSSY B0, `(.L_x_295) ;  /* 0x0000034000007945 */ /* 0x000fe80003800000 */
[----:B------:R-:W-:Y:S05]  /*c870*/  @!P0 BRA `(.L_x_296) ;  /* 0x0000000000c88947 */ /* 0x000fea0003800000 */
[----:B------:R-:W-:-:S04]  /*c880*/  LOP3.LUT R4, R4, 0x2, RZ, 0xfc, !PT ;  /* 0x0000000204047812 */ /* 0x000fc800078efcff */
[----:B------:R-:W-:-:S13]  /*c890*/  ISETP.NE.AND P0, PT, R4, 0x3, PT ;  /* 0x000000030400780c */ /* 0x000fda0003f05270 */
[----:B------:R-:W-:Y:S05]  /*c8a0*/  @!P0 BRA `(.L_x_297) ;  /* 0x0000000000048947 */ /* 0x000fea0003800000 */
[----:B------:R-:W-:Y:S01]  /*c8b0*/  BPT.TRAP 0x1 ;  /* 0x000000040000795c */ /* 0x000fe20000300000 */
.L_x_297:
[----:B------:R-:W0:Y:S01]  /*c8c0*/  S2R R3, SR_CgaCtaId ;  /* 0x0000000000037919 */ /* 0x000e220000008800 */
[----:B------:R-:W-:-:S04]  /*c8d0*/  MOV R0, 0x400 ;  /* 0x0000040000007802 */ /* 0x000fc80000000f00 */
[----:B0-----:R-:W-:Y:S02]  /*c8e0*/  LEA R0, R3, R0, 0x18 ;  /* 0x0000000003007211 */ /* 0x001fe400078ec0ff */
[----:B------:R-:W-:-:S03]  /*c8f0*/  SHF.L.U32 R3, R5, 0x1f, RZ ;  /* 0x0000001f05037819 */ /* 0x000fc600000006ff */
[----:B------:R-:W-:-:S04]  /*c900*/  VIADD R0, R0, 0x28 ;  /* 0x0000002800007836 */ /* 0x000fc80000000000 */
[C---:B------:R-:W-:Y:S02]  /*c910*/  IMAD R6, R13.reuse, 0x8, R0 ;  /* 0x000000080d067824 */ /* 0x040fe400078e0200 */
[----:B------:R-:W-:Y:S02]  /*c920*/  VIADD R13, R13, 0x1 ;  /* 0x000000010d0d7836 */ /* 0x000fe40000000000 */
[----:B------:R-:W0:Y:S03]  /*c930*/  SYNCS.PHASECHK.TRANS64.TRYWAIT P0, [R6+URZ], R3 ;  /* 0x00000003060075a7 */ /* 0x000e26000800017f */
[----:B------:R-:W-:-:S04]  /*c940*/  ISETP.NE.AND P1, PT, R13, 0x5, PT ;  /* 0x000000050d00780c */ /* 0x000fc80003f25270 */
[----:B------:R-:W-:Y:S02]  /*c950*/  SEL R2, RZ, 0x1, P1 ;  /* 0x00000001ff027807 */ /* 0x000fe40000800000 */
[----:B------:R-:W-:Y:S02]  /*c960*/  SEL R13, R13, RZ, P1 ;  /* 0x000000ff0d0d7207 */ /* 0x000fe40000800000 */
[----:B------:R-:W-:-:S03]  /*c970*/  LOP3.LUT R8, R5, R2, RZ, 0x3c, !PT ;  /* 0x0000000205087212 */ /* 0x000fc600078e3cff */
[----:B------:R-:W-:Y:S01]  /*c980*/  IMAD R7, R13, 0x8, R0 ;  /* 0x000000080d077824 */ /* 0x000fe200078e0200 */
[----:B------:R-:W-:Y:S01]  /*c990*/  SHF.L.U32 R4, R8, 0x1f, RZ ;  /* 0x0000001f08047819 */ /* 0x000fe200000006ff */
[----:B0-----:R-:W-:Y:S06]  /*c9a0*/  @!P0 BRA `(.L_x_298) ;  /* 0x0000000000f48947 */ /* 0x001fec0003800000 */
.L_x_310:
[----:B------:R-:W1:Y:S01]  /*c9b0*/  SYNCS.PHASECHK.TRANS64.TRYWAIT P0, [R7+URZ], R4 ;  /* 0x00000004070075a7 */ /* 0x000e62000800017f */
[----:B------:R-:W-:-:S05]  /*c9c0*/  VIADD R2, R13, 0x1 ;  /* 0x000000010d027836 */ /* 0x000fca0000000000 */
[----:B------:R-:W-:-:S04]  /*c9d0*/  ISETP.NE.AND P1, PT, R2, 0x5, PT ;  /* 0x000000050200780c */ /* 0x000fc80003f25270 */
[----:B0-----:R-:W-:Y:S02]  /*c9e0*/  SEL R3, RZ, 0x1, P1 ;  /* 0x00000001ff037807 */ /* 0x001fe40000800000 */
[----:B------:R-:W-:Y:S02]  /*c9f0*/  SEL R9, R2, RZ, P1 ;  /* 0x000000ff02097207 */ /* 0x000fe40000800000 */
[----:B------:R-:W-:-:S03]  /*ca00*/  LOP3.LUT R8, R8, R3, RZ, 0x3c, !PT ;  /* 0x0000000308087212 */ /* 0x000fc600078e3cff */
[----:B------:R-:W-:Y:S01]  /*ca10*/  IMAD R10, R9, 0x8, R0 ;  /* 0x00000008090a7824 */ /* 0x000fe200078e0200 */
[----:B------:R-:W-:Y:S01]  /*ca20*/  SHF.L.U32 R5, R8, 0x1f, RZ ;  /* 0x0000001f08057819 */ /* 0x000fe200000006ff */
[----:B-1----:R-:W-:Y:S06]  /*ca30*/  @!P0 BRA `(.L_x_299) ;  /* 0x0000000000e48947 */ /* 0x002fec0003800000 */
.L_x_311:
[----:B------:R-:W1:Y:S01]  /*ca40*/  SYNCS.PHASECHK.TRANS64.TRYWAIT P0, [R10+URZ], R5 ;  /* 0x000000050a0075a7 */ /* 0x000e62000800017f */
[----:B------:R-:W-:-:S05]  /*ca50*/  VIADD R2, R9, 0x1 ;  /* 0x0000000109027836 */ /* 0x000fca0000000000 */
[----:B------:R-:W-:-:S04]  /*ca60*/  ISETP.NE.AND P1, PT, R2, 0x5, PT ;  /* 0x000000050200780c */ /* 0x000fc80003f25270 */
[----:B------:R-:W-:Y:S02]  /*ca70*/  SEL R3, RZ, 0x1, P1 ;  /* 0x00000001ff037807 */ /* 0x000fe40000800000 */
[----:B0-----:R-:W-:Y:S02]  /*ca80*/  SEL R7, R2, RZ, P1 ;  /* 0x000000ff02077207 */ /* 0x001fe40000800000 */
[----:B------:R-:W-:-:S03]  /*ca90*/  LOP3.LUT R9, R8, R3, RZ, 0x3c, !PT ;  /* 0x0000000308097212 */ /* 0x000fc600078e3cff */
[----:B------:R-:W-:Y:S01]  /*caa0*/  IMAD R11, R7, 0x8, R0 ;  /* 0x00000008070b7824 */ /* 0x000fe200078e0200 */
[----:B------:R-:W-:Y:S01]  /*cab0*/  SHF.L.U32 R6, R9, 0x1f, RZ ;  /* 0x0000001f09067819 */ /* 0x000fe200000006ff */
[----:B-1----:R-:W-:Y:S06]  /*cac0*/  @!P0 BRA `(.L_x_300) ;  /* 0x0000000000d48947 */ /* 0x002fec0003800000 */
.L_x_312:
[----:B------:R-:W1:Y:S01]  /*cad0*/  SYNCS.PHASECHK.TRANS64.TRYWAIT P0, [R11+URZ], R6 ;  /* 0x000000060b0075a7 */ /* 0x000e62000800017f */
[----:B------:R-:W-:-:S05]  /*cae0*/  VIADD R2, R7, 0x1 ;  /* 0x0000000107027836 */ /* 0x000fca0000000000 */
[----:B------:R-:W-:-:S04]  /*caf0*/  ISETP.NE.AND P1, PT, R2, 0x5, PT ;  /* 0x000000050200780c */ /* 0x000fc80003f25270 */
[----:B------:R-:W-:Y:S02]  /*cb00*/  SEL R4, RZ, 0x1, P1 ;  /* 0x00000001ff047807 */ /* 0x000fe40000800000 */
[----:B------:R-:W-:Y:S02]  /*cb10*/  SEL R3, R2, RZ, P1 ;  /* 0x000000ff02037207 */ /* 0x000fe40000800000 */
[----:B------:R-:W-:Y:S01]  /*cb20*/  LOP3.LUT R4, R9, R4, RZ, 0x3c, !PT ;  /* 0x0000000409047212 */ /* 0x000fe200078e3cff */
[----:B-1----:R-:W-:Y:S06]  /*cb30*/  @!P0 BRA `(.L_x_301) ;  /* 0x0000000000cc8947 */ /* 0x002fec0003800000 */
.L_x_313:
[----:B------:R-:W-:Y:S01]  /*cb40*/  IMAD R3, R3, 0x8, R0 ;  /* 0x0000000803037824 */ /* 0x000fe200078e0200 */
[----:B------:R-:W-:-:S07]  /*cb50*/  SHF.L.U32 R0, R4, 0x1f, RZ ;  /* 0x0000001f04007819 */ /* 0x000fce00000006ff */
.L_x_302:
[----:B--2---:R2:W3:Y:S02]  /*cb60*/  SYNCS.PHASECHK.TRANS64.TRYWAIT P0, [R3+URZ], R0 ;  /* 0x00000000030075a7 */ /* 0x0044e4000800017f */
[----:B---3--:R-:W-:Y:S05]  /*cb70*/  @!P0 NANOSLEEP.SYNCS 0x989680 ;  /* 0x009896800000895d */ /* 0x008fea0003900000 */
[----:B------:R-:W3:Y:S02]  /*cb80*/  @!P0 SYNCS.PHASECHK.TRANS64 P0, [R3+URZ], R0 ;  /* 0x00000000030085a7 */ /* 0x000ee4000800007f */
[----:B---3--:R-:W-:Y:S05]  /*cb90*/  @!P0 BRA `(.L_x_302) ;  /* 0xfffffffc00f08947 */ /* 0x008fea000383ffff */
.L_x_296:
[----:B------:R-:W-:Y:S05]  /*cba0*/  BSYNC B0 ;  /* 0x0000000000007941 */ /* 0x000fea0003800000 */
.L_x_295:
[----:B------:R-:W-:Y:S05]  /*cbb0*/  EXIT ;  /* 0x000000000000794d */ /* 0x000fea0003800000 */
.L_x_17:
[----:B-1----:R-:W-:-:S04]  /*cbc0*/  IMAD.U32 R14, RZ, RZ, UR8 ;  /* 0x00000008ff0e7e24 */ /* 0x002fc8000f8e00ff */
[----:B------:R1:W4:Y:S03]  /*cbd0*/  SYNCS.PHASECHK.TRANS64.TRYWAIT P0, [R14+URZ], R13 ;  /* 0x0000000d0e0075a7 */ /* 0x000326000800017f */
[----:B----4-:R-:W-:Y:S05]  /*cbe0*/  @!P0 NANOSLEEP.SYNCS 0x989680 ;  /* 0x009896800000895d */ /* 0x010fea0003900000 */
[----:B------:R-:W4:Y:S02]  /*cbf0*/  @!P0 SYNCS.PHASECHK.TRANS64 P0, [R14+URZ], R13 ;  /* 0x0000000d0e0085a7 */ /* 0x000f24000800007f */
[----:B----4-:R-:W-:Y:S05]  /*cc00*/  @!P0 BRA `(.L_x_17) ;  /* 0xfffffffc00ec8947 */ /* 0x010fea000383ffff */
[----:B------:R-:W-:Y:S05]  /*cc10*/  BRA `(.L_x_16) ;  /* 0xffffff4800847947 */ /* 0x000fea000383ffff */
.L_x_282:
[----:B------:R-:W-:Y:S01]  /*cc20*/  BSSY B1, `(.L_x_303) ;  /* 0x0000006000017945 */ /* 0x000fe20003800000 */
[----:B------:R-:W-:-:S07]  /*cc30*/  IMAD.MOV.U32 R6, RZ, RZ, -0x1 ;  /* 0xffffffffff067424 */ /* 0x000fce00078e00ff */
[----:B------:R-:W-:Y:S05]  /*cc40*/  WARPSYNC.COLLECTIVE R6, `(.L_x_304) ;  /* 0x00000000060c7348 */ /* 0x000fea0003c00000 */
[----:B------:R-:W-:Y:S02]  /*cc50*/  ELECT P1, UR62, PT ;  /* 0x00000000003e782f */ /* 0x000fe40003820000 */
[----:B------:R-:W-:Y:S01]  /*cc60*/  MOV R6, UR62 ;  /* 0x0000003e00067c02 */ /* 0x000fe20008000f00 */
[----:B------:R-:W-:Y:S10]  /*cc70*/  ENDCOLLECTIVE ;  /* 0x000000000000791b */ /* 0x000ff40003800000 */
.L_x_304:
[----:B------:R-:W-:Y:S05]  /*cc80*/  BSYNC B1 ;  /* 0x0000000000017941 */ /* 0x000fea0003800000 */
.L_x_303:
[----:B------:R-:W-:Y:S05]  /*cc90*/  BRA `(.L_x_305) ;  /* 0xfffffff000087947 */ /* 0x000fea000383ffff */
.L_x_285:
[----:B0-----:R0:W1:Y:S02]  /*cca0*/  SYNCS.PHASECHK.TRANS64.TRYWAIT P1, [R14+URZ+0x28], R9 ;  /* 0x000028090e0075a7 */ /* 0x001064000802017f */
[----:B-1----:R-:W-:Y:S05]  /*ccb0*/  @!P1 NANOSLEEP.SYNCS 0x989680 ;  /* 0x009896800000995d */ /* 0x002fea0003900000 */
[----:B------:R-:W1:Y:S02]  /*ccc0*/  @!P1 SYNCS.PHASECHK.TRANS64 P1, [R14+URZ+0x28], R9 ;  /* 0x000028090e0095a7 */ /* 0x000e64000802007f */
[----:B-1----:R-:W-:Y:S05]  /*ccd0*/  @!P1 BRA `(.L_x_285) ;  /* 0xfffffffc00f09947 */ /* 0x002fea000383ffff */
[----:B------:R-:W-:Y:S05]  /*cce0*/  BRA `(.L_x_306) ;  /* 0xfffffff000407947 */ /* 0x000fea000383ffff */
.L_x_294:
[----:B------:R-:W-:Y:S01]  /*ccf0*/  BSSY B0, `(.L_x_307) ;  /* 0x0000006000007945 */ /* 0x000fe20003800000 */
[----:B------:R-:W-:-:S07]  /*cd00*/  IMAD.MOV.U32 R6, RZ, RZ, -0x1 ;  /* 0xffffffffff067424 */ /* 0x000fce00078e00ff */
[----:B------:R-:W-:Y:S05]  /*cd10*/  WARPSYNC.COLLECTIVE R6, `(.L_x_308) ;  /* 0x00000000060c7348 */ /* 0x000fea0003c00000 */
[----:B------:R-:W-:Y:S02]  /*cd20*/  ELECT P1, UR62, PT ;  /* 0x00000000003e782f */ /* 0x000fe40003820000 */
[----:B------:R-:W-:Y:S01]  /*cd30*/  MOV R6, UR62 ;  /* 0x0000003e00067c02 */ /* 0x000fe20008000f00 */
[----:B------:R-:W-:Y:S10]  /*cd40*/  ENDCOLLECTIVE ;  /* 0x000000000000791b */ /* 0x000ff40003800000 */
.L_x_308:
[----:B------:R-:W-:Y:S05]  /*cd50*/  BSYNC B0 ;  /* 0x0000000000007941 */ /* 0x000fea0003800000 */
.L_x_307:
[----:B------:R-:W-:Y:S01]  /*cd60*/  PLOP3.LUT P0, PT, P1, PT, PT, 0x80, 0x0 ;  /* 0x000000000000781c */ /* 0x000fe20000f0f070 */
[----:B------:R-:W-:-:S12]  /*cd70*/  BRA `(.L_x_309) ;  /* 0xfffffff800b87947 */ /* 0x000fd8000383ffff */
.L_x_298:
[----:B0-----:R0:W1:Y:S02]  /*cd80*/  SYNCS.PHASECHK.TRANS64.TRYWAIT P0, [R6+URZ], R3 ;  /* 0x00000003060075a7 */ /* 0x001064000800017f */
[----:B-1----:R-:W-:Y:S05]  /*cd90*/  @!P0 NANOSLEEP.SYNCS 0x989680 ;  /* 0x009896800000895d */ /* 0x002fea0003900000 */
[----:B------:R-:W1:Y:S02]  /*cda0*/  @!P0 SYNCS.PHASECHK.TRANS64 P0, [R6+URZ], R3 ;  /* 0x00000003060085a7 */ /* 0x000e64000800007f */
[----:B-1----:R-:W-:Y:S05]  /*cdb0*/  @!P0 BRA `(.L_x_298) ;  /* 0xfffffffc00f08947 */ /* 0x002fea000383ffff */
[----:B------:R-:W-:Y:S05]  /*cdc0*/  BRA `(.L_x_310) ;  /* 0xfffffff800f87947 */ /* 0x000fea000383ffff */
.L_x_299:
[----:B0-----:R0:W1:Y:S02]  /*cdd0*/  SYNCS.PHASECHK.TRANS64.TRYWAIT P0, [R7+URZ], R4 ;  /* 0x00000004070075a7 */ /* 0x001064000800017f */
[----:B-1----:R-:W-:Y:S05]  /*cde0*/  @!P0 NANOSLEEP.SYNCS 0x989680 ;  /* 0x009896800000895d */ /* 0x002fea0003900000 */
[----:B------:R-:W1:Y:S02]  /*cdf0*/  @!P0 SYNCS.PHASECHK.TRANS64 P0, [R7+URZ], R4 ;  /* 0x00000004070085a7 */ /* 0x000e64000800007f */
[----:B-1----:R-:W-:Y:S05]  /*ce00*/  @!P0 BRA `(.L_x_299) ;  /* 0xfffffffc00f08947 */ /* 0x002fea000383ffff */
[----:B------:R-:W-:Y:S05]  /*ce10*/  BRA `(.L_x_311) ;  /* 0xfffffffc00087947 */ /* 0x000fea000383ffff */
.L_x_300:
[----:B0-----:R0:W1:Y:S02]  /*ce20*/  SYNCS.PHASECHK.TRANS64.TRYWAIT P0, [R10+URZ], R5 ;  /* 0x000000050a0075a7 */ /* 0x001064000800017f */
[----:B-1----:R-:W-:Y:S05]  /*ce30*/  @!P0 NANOSLEEP.SYNCS 0x989680 ;  /* 0x009896800000895d */ /* 0x002fea0003900000 */
[----:B------:R-:W1:Y:S02]  /*ce40*/  @!P0 SYNCS.PHASECHK.TRANS64 P0, [R10+URZ], R5 ;  /* 0x000000050a0085a7 */ /* 0x000e64000800007f */
[----:B-1----:R-:W-:Y:S05]  /*ce50*/  @!P0 BRA `(.L_x_300) ;  /* 0xfffffffc00f08947 */ /* 0x002fea000383ffff */
[----:B------:R-:W-:Y:S05]  /*ce60*/  BRA `(.L_x_312) ;  /* 0xfffffffc00187947 */ /* 0x000fea000383ffff */
.L_x_301:
[----:B-1----:R1:W2:Y:S02]  /*ce70*/  SYNCS.PHASECHK.TRANS64.TRYWAIT P0, [R11+URZ], R6 ;  /* 0x000000060b0075a7 */ /* 0x0022a4000800017f */
[----:B--2---:R-:W-:Y:S05]  /*ce80*/  @!P0 NANOSLEEP.SYNCS 0x989680 ;  /* 0x009896800000895d */ /* 0x004fea0003900000 */
[----:B------:R-:W2:Y:S02]  /*ce90*/  @!P0 SYNCS.PHASECHK.TRANS64 P0, [R11+URZ], R6 ;  /* 0x000000060b0085a7 */ /* 0x000ea4000800007f */
[----:B--2---:R-:W-:Y:S05]  /*cea0*/  @!P0 BRA `(.L_x_301) ;  /* 0xfffffffc00f08947 */ /* 0x004fea000383ffff */
[----:B------:R-:W-:Y:S05]  /*ceb0*/  BRA `(.L_x_313) ;  /* 0xfffffffc00207947 */ /* 0x000fea000383ffff */
.L_x_314:
[----:B------:R-:W-:-:S00]  /*cec0*/  BRA `(.L_x_314) ;  /* 0xfffffffc00fc7947 */ /* 0x000fc0000383ffff */
[----:B------:R-:W-:-:S00]  /*ced0*/  NOP ;  /* 0x0000000000007918 */ /* 0x000fc00000000000 */
        /* <DEDUP_REMOVED lines=10> */
.L_x_315:


//--------------------- .nv.shared._ZN7cutlass13device_kernelINS_4gemm6kernel13GemmUniversalIN4cute5tupleIJiiiiEEENS1_10collective13CollectiveMmaINS1_40MainloopSm90TmaGmmaWarpSpecializedSparseILi5ENS5_IJNS4_1CILi1EEESB_SB_EEENS1_35KernelTmaWarpSpecializedCooperativeEEENS5_IJNSA_ILi128EEENSA_ILi256EEENSA_ILi64EEEEEENS_10bfloat16_tENS5_IJNS4_6LayoutINS5_IJiNS5_IJNSA_ILi2EEEiEEEiEEENS5_IJlNS5_IJSB_SL_EEElEEEEENSK_INS5_IJNS5_IJNS5_IJNSA_ILi8EEESL_NSA_ILi4EEEEEEiEEENS5_IJNS5_IJNSA_ILi16EEESL_SL_EEEiEEEiEEENS5_IJNS5_IJNS5_IJSH_SV_NSA_ILi1024EEEEEENSA_ILi4096EEEEEENS5_IJNS5_IJSB_NSA_ILi512EEENSA_ILi32EEEEEElEEElEEEEEEEESJ_NS5_IJlSB_lEEENS4_8TiledMMAINS4_8MMA_AtomIJNS4_4SM904GMMA6SPARSE29GMMA_64x256x32_F32BF16BF16_SSILNS1E_5MajorE0ELS1H_0ELNS1E_7ScaleInE1ELS1I_1ELNS1E_9SparseSelE0EEEEEENSK_INS5_IJSL_SB_SB_EEENS5_IJSB_NSA_ILi0EEES1N_EEEEENS5_IJNS4_10UnderscoreES1Q_S1Q_EEEEENS4_13SM90_TMA_LOADENS4_14ComposedLayoutINS4_7SwizzleILi2ELi4ELi3EEENS4_25smem_sparse_ptr_flag_bitsILi2ELi16EEENSK_INS5_IJNS5_IJSB_SR_EEENS5_IJSL_S14_EEEEEENS5_IJNS5_IJS1N_SH_EEESO_EEEEEEEvNS4_8identityES1T_NS1U_INS1V_ILi3ELi4ELi3EEENS4_18smem_ptr_flag_bitsILi16EEENSK_INS5_IJSR_SH_EEENS5_IJSH_SB_EEEEEEEvS26_EENS_8epilogue10collective6detail29Sm90TmaWarpSpecializedAdapterINS2G_15DefaultEpilogueIfNS5_IJSB_llEEES2K_NS2F_6thread17LinearCombinationIfLi1EffLNS2L_9ScaleType4KindE0ELNS_15FloatRoundStyleE2EfEENS1_15EpilogueDefaultEEEEEvvEEEEvNT_6ParamsE --------------------------
	.section	.nv.shared._ZN7cutlass13device_kernelINS_4gemm6kernel13GemmUniversalIN4cute5tupleIJiiiiEEENS1_10collective13CollectiveMmaINS1_40MainloopSm90TmaGmmaWarpSpecializedSparseILi5ENS5_IJNS4_1CILi1EEESB_SB_EEENS1_35KernelTmaWarpSpecializedCooperativeEEENS5_IJNSA_ILi128EEENSA_ILi256EEENSA_ILi64EEEEEENS_10bfloat16_tENS5_IJNS4_6LayoutINS5_IJiNS5_IJNSA_ILi2EEEiEEEiEEENS5_IJlNS5_IJSB_SL_EEElEEEEENSK_INS5_IJNS5_IJNS5_IJNSA_ILi8EEESL_NSA_ILi4EEEEEEiEEENS5_IJNS5_IJNSA_ILi16EEESL_SL_EEEiEEEiEEENS5_IJNS5_IJNS5_IJSH_SV_NSA_ILi1024EEEEEENSA_ILi4096EEEEEENS5_IJNS5_IJSB_NSA_ILi512EEENSA_ILi32EEEEEElEEElEEEEEEEESJ_NS5_IJlSB_lEEENS4_8TiledMMAINS4_8MMA_AtomIJNS4_4SM904GMMA6SPARSE29GMMA_64x256x32_F32BF16BF16_SSILNS1E_5MajorE0ELS1H_0ELNS1E_7ScaleInE1ELS1I_1ELNS1E_9SparseSelE0EEEEEENSK_INS5_IJSL_SB_SB_EEENS5_IJSB_NSA_ILi0EEES1N_EEEEENS5_IJNS4_10UnderscoreES1Q_S1Q_EEEEENS4_13SM90_TMA_LOADENS4_14ComposedLayoutINS4_7SwizzleILi2ELi4ELi3EEENS4_25smem_sparse_ptr_flag_bitsILi2ELi16EEENSK_INS5_IJNS5_IJSB_SR_EEENS5_IJSL_S14_EEEEEENS5_IJNS5_IJS1N_SH_EEESO_EEEEEEEvNS4_8identityES1T_NS1U_INS1V_ILi3ELi4ELi3EEENS4_18smem_ptr_flag_bitsILi16EEENSK_INS5_IJSR_SH_EEENS5_IJSH_SB_EEEEEEEvS26_EENS_8epilogue10collective6detail29Sm90TmaWarpSpecializedAdapterINS2G_15DefaultEpilogueIfNS5_IJSB_llEEES2K_NS2F_6thread17LinearCombinationIfLi1EffLNS2L_9ScaleType4KindE0ELNS_15FloatRoundStyleE2EfEENS1_15EpilogueDefaultEEEEEvvEEEEvNT_6ParamsE,"aw",@nobits
	.sectionflags	@""
	.align	16
	.zero		1024


//--------------------- .nv.shared.reserved.0     --------------------------
	.section	.nv.shared.reserved.0,"aw",@nobits
	.weak		__nv_reservedSMEM_offset_0_alias
	.size		__nv_reservedSMEM_offset_0_alias, 0, 0
	.other		__nv_reservedSMEM_offset_0_alias,@"STO_CUDA_RESERVED_SHARED STV_DEFAULT"
__nv_reservedSMEM_offset_0_alias:
	.zero		0


//--------------------- .nv.global                --------------------------
	.section	.nv.global,"aw",@nobits
.nv.global:
	.type		_ZN39_INTERNAL_67a1fe48_4_k_cu_b72ec296_27904cute1_E,@object
	.size		_ZN39_INTERNAL_67a1fe48_4_k_cu_b72ec296_27904cute1_E,(_ZN39_INTERNAL_67a1fe48_4_k_cu_b72ec296_27904cuda3std3__45__cpo6cbeginE - _ZN39_INTERNAL_67a1fe48_4_k_cu_b72ec296_27904cute1_E)
_ZN39_INTERNAL_67a1fe48_4_k_cu_b72ec296_27904cute1_E:
	.zero		1
	.type		_ZN39_INTERNAL_67a1fe48_4_k_cu_b72ec296_27904cuda3std3__45__cpo6cbeginE,@object
	.size		_ZN39_INTERNAL_67a1fe48_4_k_cu_b72ec296_27904cuda3std3__45__cpo6cbeginE,(_ZN39_INTERNAL_67a1fe48_4_k_cu_b72ec296_27904cuda3std3__48in_placeE - _ZN39_INTERNAL_67a1fe48_4_k_cu_b72ec296_27904cuda3std3__45__cpo6cbeginE)
_ZN39_INTERNAL_67a1fe48_4_k_cu_b72ec296_27904cuda3std3__45__cpo6cbeginE:
	.zero		1
	.type		_ZN39_INTERNAL_67a1fe48_4_k_cu_b72ec296_27904cuda3std3__48in_placeE,@object
	.size		_ZN39_INTERNAL_67a1fe48_4_k_cu_b72ec296_27904cuda3std3__48in_placeE,(_ZN39_INTERNAL_67a1fe48_4_k_cu_b72ec296_27904cuda3std6ranges3__45__cpo9iter_moveE - _ZN39_INTERNAL_67a1fe48_4_k_cu_b72ec296_27904cuda3std3__48in_placeE)
_ZN39_INTERNAL_67a1fe48_4_k_cu_b72ec296_27904cuda3std3__48in_placeE:
	.zero		1
	.type		_ZN39_INTERNAL_67a1fe48_4_k_cu_b72ec296_27904cuda3std6ranges3__45__cpo9iter_moveE,@object
	.size		_ZN39_INTERNAL_67a1fe48_4_k_cu_b72ec296_27904cuda3std6ranges3__45__cpo9iter_moveE,(_ZN39_INTERNAL_67a1fe48_4_k_cu_b72ec296_27904cuda3std3__45__cpo5beginE - _ZN39_INTERNAL_67a1fe48_4_k_cu_b72ec296_27904cuda3std6ranges3__45__cpo9iter_moveE)
_ZN39_INTERNAL_67a1fe48_4_k_cu_b72ec296_27904cuda3std6ranges3__45__cpo9iter_moveE:
	.zero		1
	.type		_ZN39_INTERNAL_67a1fe48_4_k_cu_b72ec296_27904cuda3std3__45__cpo5beginE,@object
	.size		_ZN39_INTERNAL_67a1fe48_4_k_cu_b72ec296_27904cuda3std3__45__cpo5beginE,(_ZN39_INTERNAL_67a1fe48_4_k_cu_b72ec296_27904cuda3std3__441_GLOBAL__N__67a1fe48_4_k_cu_b72ec296_27906ignoreE - _ZN39_INTERNAL_67a1fe48_4_k_cu_b72ec296_27904cuda3std3__45__cpo5beginE)
_ZN39_INTERNAL_67a1fe48_4_k_cu_b72ec296_27904cuda3std3__45__cpo5beginE:
	.zero		1
	.type		_ZN39_INTERNAL_67a1fe48_4_k_cu_b72ec296_27904cuda3std3__441_GLOBAL__N__67a1fe48_4_k_cu_b72ec296_27906ignoreE,@object
	.size		_ZN39_INTERNAL_67a1fe48_4_k_cu_b72ec296_27904cuda3std3__441_GLOBAL__N__67a1fe48_4_k_cu_b72ec296_27906ignoreE,(_ZN39_INTERNAL_67a1fe48_4_k_cu_b72ec296_27904cute7productE - _ZN39_INTERNAL_67a1fe48_4_k_cu_b72ec296_27904cuda3std3__441_GLOBAL__N__67a1fe48_4_k_cu_b72ec296_27906ignoreE)
_ZN39_INTERNAL_67a1fe48_4_k_cu_b72ec296_27904cuda3std3__441_GLOBAL__N__67a1fe48_4_k_cu_b72ec296_27906ignoreE:
	.zero		1
	.type		_ZN39_INTERNAL_67a1fe48_4_k_cu_b72ec296_27904cute7productE,@object
	.size		_ZN39_INTERNAL_67a1fe48_4_k_cu_b72ec296_27904cute7productE,(_ZN39_INTERNAL_67a1fe48_4_k_cu_b72ec296_27904cuda3std3__45__cpo3endE - _ZN39_INTERNAL_67a1fe48_4_k_cu_b72ec296_27904cute7productE)
_ZN39_INTERNAL_67a1fe48_4_k_cu_b72ec296_27904cute7productE:
	.zero		1
	.type		_ZN39_INTERNAL_67a1fe48_4_k_cu_b72ec296_27904cuda3std3__45__cpo3endE,@object
	.size		_ZN39_INTERNAL_67a1fe48_4_k_cu_b72ec296_27904cuda3std3__45__cpo3endE,(_ZN39_INTERNAL_67a1fe48_4_k_cu_b72ec296_27904cuda3std3__419piecewise_constructE - _ZN39_INTERNAL_67a1fe48_4_k_cu_b72ec296_27904cuda3std3__45__cpo3endE)
_ZN39_INTERNAL_67a1fe48_4_k_cu_b72ec296_27904cuda3std3__45__cpo3endE:
	.zero		1
	.type		_ZN39_INTERNAL_67a1fe48_4_k_cu_b72ec296_27904cuda3std3__419piecewise_constructE,@object
	.size		_ZN39_INTERNAL_67a1fe48_4_k_cu_b72ec296_27904cuda3std3__419piecewise_constructE,(_ZN39_INTERNAL_67a1fe48_4_k_cu_b72ec296_27904cuda3std3__45__cpo4cendE - _ZN39_INTERNAL_67a1fe48_4_k_cu_b72ec296_27904cuda3std3__419piecewise_constructE)
_ZN39_INTERNAL_67a1fe48_4_k_cu_b72ec296_27904cuda3std3__419piecewise_constructE:
	.zero		1
	.type		_ZN39_INTERNAL_67a1fe48_4_k_cu_b72ec296_27904cuda3std3__45__cpo4cendE,@object
	.size		_ZN39_INTERNAL_67a1fe48_4_k_cu_b72ec296_27904cuda3std3__45__cpo4cendE,(_ZN39_INTERNAL_67a1fe48_4_k_cu_b72ec296_27904cuda3std6ranges3__45__cpo4swapE - _ZN39_INTERNAL_67a1fe48_4_k_cu_b72ec296_27904cuda3std3__45__cpo4cendE)
_ZN39_INTERNAL_67a1fe48_4_k_cu_b72ec296_27904cuda3std3__45__cpo4cendE:
	.zero		1
	.type		_ZN39_INTERNAL_67a1fe48_4_k_cu_b72ec296_27904cuda3std6ranges3__45__cpo4swapE,@object
	.size		_ZN39_INTERNAL_67a1fe48_4_k_cu_b72ec296_27904cuda3std6ranges3__45__cpo4swapE,(.L_7 - _ZN39_INTERNAL_67a1fe48_4_k_cu_b72ec296_27904cuda3std6ranges3__45__cpo4swapE)
_ZN39_INTERNAL_67a1fe48_4_k_cu_b72ec296_27904cuda3std6ranges3__45__cpo4swapE:
	.zero		1
.L_7:


//--------------------- .nv.constant0._ZN7cutlass13device_kernelINS_4gemm6kernel13GemmUniversalIN4cute5tupleIJiiiiEEENS1_10collective13CollectiveMmaINS1_40MainloopSm90TmaGmmaWarpSpecializedSparseILi5ENS5_IJNS4_1CILi1EEESB_SB_EEENS1_35KernelTmaWarpSpecializedCooperativeEEENS5_IJNSA_ILi128EEENSA_ILi256EEENSA_ILi64EEEEEENS_10bfloat16_tENS5_IJNS4_6LayoutINS5_IJiNS5_IJNSA_ILi2EEEiEEEiEEENS5_IJlNS5_IJSB_SL_EEElEEEEENSK_INS5_IJNS5_IJNS5_IJNSA_ILi8EEESL_NSA_ILi4EEEEEEiEEENS5_IJNS5_IJNSA_ILi16EEESL_SL_EEEiEEEiEEENS5_IJNS5_IJNS5_IJSH_SV_NSA_ILi1024EEEEEENSA_ILi4096EEEEEENS5_IJNS5_IJSB_NSA_ILi512EEENSA_ILi32EEEEEElEEElEEEEEEEESJ_NS5_IJlSB_lEEENS4_8TiledMMAINS4_8MMA_AtomIJNS4_4SM904GMMA6SPARSE29GMMA_64x256x32_F32BF16BF16_SSILNS1E_5MajorE0ELS1H_0ELNS1E_7ScaleInE1ELS1I_1ELNS1E_9SparseSelE0EEEEEENSK_INS5_IJSL_SB_SB_EEENS5_IJSB_NSA_ILi0EEES1N_EEEEENS5_IJNS4_10UnderscoreES1Q_S1Q_EEEEENS4_13SM90_TMA_LOADENS4_14ComposedLayoutINS4_7SwizzleILi2ELi4ELi3EEENS4_25smem_sparse_ptr_flag_bitsILi2ELi16EEENSK_INS5_IJNS5_IJSB_SR_EEENS5_IJSL_S14_EEEEEENS5_IJNS5_IJS1N_SH_EEESO_EEEEEEEvNS4_8identityES1T_NS1U_INS1V_ILi3ELi4ELi3EEENS4_18smem_ptr_flag_bitsILi16EEENSK_INS5_IJSR_SH_EEENS5_IJSH_SB_EEEEEEEvS26_EENS_8epilogue10collective6detail29Sm90TmaWarpSpecializedAdapterINS2G_15DefaultEpilogueIfNS5_IJSB_llEEES2K_NS2F_6thread17LinearCombinationIfLi1EffLNS2L_9ScaleType4KindE0ELNS_15FloatRoundStyleE2EfEENS1_15EpilogueDefaultEEEEEvvEEEEvNT_6ParamsE --------------------------
	.section	.nv.constant0._ZN7cutlass13device_kernelINS_4gemm6kernel13GemmUniversalIN4cute5tupleIJiiiiEEENS1_10collective13CollectiveMmaINS1_40MainloopSm90TmaGmmaWarpSpecializedSparseILi5ENS5_IJNS4_1CILi1EEESB_SB_EEENS1_35KernelTmaWarpSpecializedCooperativeEEENS5_IJNSA_ILi128EEENSA_ILi256EEENSA_ILi64EEEEEENS_10bfloat16_tENS5_IJNS4_6LayoutINS5_IJiNS5_IJNSA_ILi2EEEiEEEiEEENS5_IJlNS5_IJSB_SL_EEElEEEEENSK_INS5_IJNS5_IJNS5_IJNSA_ILi8EEESL_NSA_ILi4EEEEEEiEEENS5_IJNS5_IJNSA_ILi16EEESL_SL_EEEiEEEiEEENS5_IJNS5_IJNS5_IJSH_SV_NSA_ILi1024EEEEEENSA_ILi4096EEEEEENS5_IJNS5_IJSB_NSA_ILi512EEENSA_ILi32EEEEEElEEElEEEEEEEESJ_NS5_IJlSB_lEEENS4_8TiledMMAINS4_8MMA_AtomIJNS4_4SM904GMMA6SPARSE29GMMA_64x256x32_F32BF16BF16_SSILNS1E_5MajorE0ELS1H_0ELNS1E_7ScaleInE1ELS1I_1ELNS1E_9SparseSelE0EEEEEENSK_INS5_IJSL_SB_SB_EEENS5_IJSB_NSA_ILi0EEES1N_EEEEENS5_IJNS4_10UnderscoreES1Q_S1Q_EEEEENS4_13SM90_TMA_LOADENS4_14ComposedLayoutINS4_7SwizzleILi2ELi4ELi3EEENS4_25smem_sparse_ptr_flag_bitsILi2ELi16EEENSK_INS5_IJNS5_IJSB_SR_EEENS5_IJSL_S14_EEEEEENS5_IJNS5_IJS1N_SH_EEESO_EEEEEEEvNS4_8identityES1T_NS1U_INS1V_ILi3ELi4ELi3EEENS4_18smem_ptr_flag_bitsILi16EEENSK_INS5_IJSR_SH_EEENS5_IJSH_SB_EEEEEEEvS26_EENS_8epilogue10collective6detail29Sm90TmaWarpSpecializedAdapterINS2G_15DefaultEpilogueIfNS5_IJSB_llEEES2K_NS2F_6thread17LinearCombinationIfLi1EffLNS2L_9ScaleType4KindE0ELNS_15FloatRoundStyleE2EfEENS1_15EpilogueDefaultEEEEEvvEEEEvNT_6ParamsE,"a",@progbits
	.sectionflags	@""
	.align	4
.nv.constant0._ZN7cutlass13device_kernelINS_4gemm6kernel13GemmUniversalIN4cute5tupleIJiiiiEEENS1_10collective13CollectiveMmaINS1_40MainloopSm90TmaGmmaWarpSpecializedSparseILi5ENS5_IJNS4_1CILi1EEESB_SB_EEENS1_35KernelTmaWarpSpecializedCooperativeEEENS5_IJNSA_ILi128EEENSA_ILi256EEENSA_ILi64EEEEEENS_10bfloat16_tENS5_IJNS4_6LayoutINS5_IJiNS5_IJNSA_ILi2EEEiEEEiEEENS5_IJlNS5_IJSB_SL_EEElEEEEENSK_INS5_IJNS5_IJNS5_IJNSA_ILi8EEESL_NSA_ILi4EEEEEEiEEENS5_IJNS5_IJNSA_ILi16EEESL_SL_EEEiEEEiEEENS5_IJNS5_IJNS5_IJSH_SV_NSA_ILi1024EEEEEENSA_ILi4096EEEEEENS5_IJNS5_IJSB_NSA_ILi512EEENSA_ILi32EEEEEElEEElEEEEEEEESJ_NS5_IJlSB_lEEENS4_8TiledMMAINS4_8MMA_AtomIJNS4_4SM904GMMA6SPARSE29GMMA_64x256x32_F32BF16BF16_SSILNS1E_5MajorE0ELS1H_0ELNS1E_7ScaleInE1ELS1I_1ELNS1E_9SparseSelE0EEEEEENSK_INS5_IJSL_SB_SB_EEENS5_IJSB_NSA_ILi0EEES1N_EEEEENS5_IJNS4_10UnderscoreES1Q_S1Q_EEEEENS4_13SM90_TMA_LOADENS4_14ComposedLayoutINS4_7SwizzleILi2ELi4ELi3EEENS4_25smem_sparse_ptr_flag_bitsILi2ELi16EEENSK_INS5_IJNS5_IJSB_SR_EEENS5_IJSL_S14_EEEEEENS5_IJNS5_IJS1N_SH_EEESO_EEEEEEEvNS4_8identityES1T_NS1U_INS1V_ILi3ELi4ELi3EEENS4_18smem_ptr_flag_bitsILi16EEENSK_INS5_IJSR_SH_EEENS5_IJSH_SB_EEEEEEEvS26_EENS_8epilogue10collective6detail29Sm90TmaWarpSpecializedAdapterINS2G_15DefaultEpilogueIfNS5_IJSB_llEEES2K_NS2F_6thread17LinearCombinationIfLi1EffLNS2L_9ScaleType4KindE0ELNS_15FloatRoundStyleE2EfEENS1_15EpilogueDefaultEEEEEvvEEEEvNT_6ParamsE:
	.zero		1920


//--------------------- SYMBOLS --------------------------

	.type		.nv.reservedSmem.offset0,@object
	.size		.nv.reservedSmem.offset0,0x4
